//
// Generated by NVIDIA NVVM Compiler
//
// Compiler Build ID: CL-36424714
// Cuda compilation tools, release 13.0, V13.0.88
// Based on NVVM 20.0.0
//

.version 9.0
.target sm_100
.address_size 64

	// .globl	_Z14mv_cuda_simplePfS_S_i
.extern .shared .align 16 .b8 s_x[];

.visible .entry _Z14mv_cuda_simplePfS_S_i(
	.param .u64 .ptr .align 1 _Z14mv_cuda_simplePfS_S_i_param_0,
	.param .u64 .ptr .align 1 _Z14mv_cuda_simplePfS_S_i_param_1,
	.param .u64 .ptr .align 1 _Z14mv_cuda_simplePfS_S_i_param_2,
	.param .u32 _Z14mv_cuda_simplePfS_S_i_param_3
)
{
	.reg .pred 	%p<11>;
	.reg .b32 	%r<37>;
	.reg .b32 	%f<112>;
	.reg .b64 	%rd<31>;

	ld.param.u64 	%rd10, [_Z14mv_cuda_simplePfS_S_i_param_0];
	ld.param.u64 	%rd11, [_Z14mv_cuda_simplePfS_S_i_param_1];
	ld.param.u64 	%rd12, [_Z14mv_cuda_simplePfS_S_i_param_2];
	ld.param.u32 	%r23, [_Z14mv_cuda_simplePfS_S_i_param_3];
	cvta.to.global.u64 	%rd1, %rd12;
	cvta.to.global.u64 	%rd2, %rd11;
	mov.u32 	%r24, %ctaid.x;
	mov.u32 	%r25, %ntid.x;
	mov.u32 	%r26, %tid.x;
	mad.lo.s32 	%r1, %r24, %r25, %r26;
	setp.ge.s32 	%p1, %r1, %r23;
	@%p1 bra 	$L__BB0_15;
	setp.lt.s32 	%p2, %r23, 1;
	mov.f32 	%f111, 0f00000000;
	@%p2 bra 	$L__BB0_14;
	mul.lo.s32 	%r2, %r23, %r1;
	and.b32  	%r3, %r23, 15;
	setp.lt.u32 	%p3, %r23, 16;
	mov.f32 	%f111, 0f00000000;
	mov.b32 	%r33, 0;
	@%p3 bra 	$L__BB0_5;
	and.b32  	%r33, %r23, 2147483632;
	neg.s32 	%r31, %r33;
	add.s64 	%rd3, %rd2, 32;
	add.s64 	%rd29, %rd1, 32;
	mov.f32 	%f111, 0f00000000;
	mov.u32 	%r30, %r2;
$L__BB0_4:
	.pragma "nounroll";
	mul.wide.s32 	%rd13, %r30, 4;
	add.s64 	%rd14, %rd3, %rd13;
	ld.global.f32 	%f18, [%rd14+-32];
	ld.global.f32 	%f19, [%rd29+-32];
	fma.rn.f32 	%f20, %f18, %f19, %f111;
	ld.global.f32 	%f21, [%rd14+-28];
	ld.global.f32 	%f22, [%rd29+-28];
	fma.rn.f32 	%f23, %f21, %f22, %f20;
	ld.global.f32 	%f24, [%rd14+-24];
	ld.global.f32 	%f25, [%rd29+-24];
	fma.rn.f32 	%f26, %f24, %f25, %f23;
	ld.global.f32 	%f27, [%rd14+-20];
	ld.global.f32 	%f28, [%rd29+-20];
	fma.rn.f32 	%f29, %f27, %f28, %f26;
	ld.global.f32 	%f30, [%rd14+-16];
	ld.global.f32 	%f31, [%rd29+-16];
	fma.rn.f32 	%f32, %f30, %f31, %f29;
	ld.global.f32 	%f33, [%rd14+-12];
	ld.global.f32 	%f34, [%rd29+-12];
	fma.rn.f32 	%f35, %f33, %f34, %f32;
	ld.global.f32 	%f36, [%rd14+-8];
	ld.global.f32 	%f37, [%rd29+-8];
	fma.rn.f32 	%f38, %f36, %f37, %f35;
	ld.global.f32 	%f39, [%rd14+-4];
	ld.global.f32 	%f40, [%rd29+-4];
	fma.rn.f32 	%f41, %f39, %f40, %f38;
	ld.global.f32 	%f42, [%rd14];
	ld.global.f32 	%f43, [%rd29];
	fma.rn.f32 	%f44, %f42, %f43, %f41;
	ld.global.f32 	%f45, [%rd14+4];
	ld.global.f32 	%f46, [%rd29+4];
	fma.rn.f32 	%f47, %f45, %f46, %f44;
	ld.global.f32 	%f48, [%rd14+8];
	ld.global.f32 	%f49, [%rd29+8];
	fma.rn.f32 	%f50, %f48, %f49, %f47;
	ld.global.f32 	%f51, [%rd14+12];
	ld.global.f32 	%f52, [%rd29+12];
	fma.rn.f32 	%f53, %f51, %f52, %f50;
	ld.global.f32 	%f54, [%rd14+16];
	ld.global.f32 	%f55, [%rd29+16];
	fma.rn.f32 	%f56, %f54, %f55, %f53;
	ld.global.f32 	%f57, [%rd14+20];
	ld.global.f32 	%f58, [%rd29+20];
	fma.rn.f32 	%f59, %f57, %f58, %f56;
	ld.global.f32 	%f60, [%rd14+24];
	ld.global.f32 	%f61, [%rd29+24];
	fma.rn.f32 	%f62, %f60, %f61, %f59;
	ld.global.f32 	%f63, [%rd14+28];
	ld.global.f32 	%f64, [%rd29+28];
	fma.rn.f32 	%f111, %f63, %f64, %f62;
	add.s32 	%r31, %r31, 16;
	add.s32 	%r30, %r30, 16;
	add.s64 	%rd29, %rd29, 64;
	setp.ne.s32 	%p4, %r31, 0;
	@%p4 bra 	$L__BB0_4;
$L__BB0_5:
	setp.eq.s32 	%p5, %r3, 0;
	@%p5 bra 	$L__BB0_14;
	and.b32  	%r11, %r23, 7;
	setp.lt.u32 	%p6, %r3, 8;
	@%p6 bra 	$L__BB0_8;
	add.s32 	%r28, %r33, %r2;
	mul.wide.s32 	%rd15, %r28, 4;
	add.s64 	%rd16, %rd2, %rd15;
	ld.global.f32 	%f66, [%rd16];
	mul.wide.u32 	%rd17, %r33, 4;
	add.s64 	%rd18, %rd1, %rd17;
	ld.global.f32 	%f67, [%rd18];
	fma.rn.f32 	%f68, %f66, %f67, %f111;
	ld.global.f32 	%f69, [%rd16+4];
	ld.global.f32 	%f70, [%rd18+4];
	fma.rn.f32 	%f71, %f69, %f70, %f68;
	ld.global.f32 	%f72, [%rd16+8];
	ld.global.f32 	%f73, [%rd18+8];
	fma.rn.f32 	%f74, %f72, %f73, %f71;
	ld.global.f32 	%f75, [%rd16+12];
	ld.global.f32 	%f76, [%rd18+12];
	fma.rn.f32 	%f77, %f75, %f76, %f74;
	ld.global.f32 	%f78, [%rd16+16];
	ld.global.f32 	%f79, [%rd18+16];
	fma.rn.f32 	%f80, %f78, %f79, %f77;
	ld.global.f32 	%f81, [%rd16+20];
	ld.global.f32 	%f82, [%rd18+20];
	fma.rn.f32 	%f83, %f81, %f82, %f80;
	ld.global.f32 	%f84, [%rd16+24];
	ld.global.f32 	%f85, [%rd18+24];
	fma.rn.f32 	%f86, %f84, %f85, %f83;
	ld.global.f32 	%f87, [%rd16+28];
	ld.global.f32 	%f88, [%rd18+28];
	fma.rn.f32 	%f111, %f87, %f88, %f86;
	add.s32 	%r33, %r33, 8;
$L__BB0_8:
	setp.eq.s32 	%p7, %r11, 0;
	@%p7 bra 	$L__BB0_14;
	and.b32  	%r14, %r23, 3;
	setp.lt.u32 	%p8, %r11, 4;
	@%p8 bra 	$L__BB0_11;
	add.s32 	%r29, %r33, %r2;
	mul.wide.s32 	%rd19, %r29, 4;
	add.s64 	%rd20, %rd2, %rd19;
	ld.global.f32 	%f90, [%rd20];
	mul.wide.u32 	%rd21, %r33, 4;
	add.s64 	%rd22, %rd1, %rd21;
	ld.global.f32 	%f91, [%rd22];
	fma.rn.f32 	%f92, %f90, %f91, %f111;
	ld.global.f32 	%f93, [%rd20+4];
	ld.global.f32 	%f94, [%rd22+4];
	fma.rn.f32 	%f95, %f93, %f94, %f92;
	ld.global.f32 	%f96, [%rd20+8];
	ld.global.f32 	%f97, [%rd22+8];
	fma.rn.f32 	%f98, %f96, %f97, %f95;
	ld.global.f32 	%f99, [%rd20+12];
	ld.global.f32 	%f100, [%rd22+12];
	fma.rn.f32 	%f111, %f99, %f100, %f98;
	add.s32 	%r33, %r33, 4;
$L__BB0_11:
	setp.eq.s32 	%p9, %r14, 0;
	@%p9 bra 	$L__BB0_14;
	mul.wide.u32 	%rd23, %r33, 4;
	add.s64 	%rd30, %rd1, %rd23;
	add.s32 	%r36, %r33, %r2;
	neg.s32 	%r35, %r14;
$L__BB0_13:
	.pragma "nounroll";
	mul.wide.s32 	%rd24, %r36, 4;
	add.s64 	%rd25, %rd2, %rd24;
	ld.global.f32 	%f101, [%rd25];
	ld.global.f32 	%f102, [%rd30];
	fma.rn.f32 	%f111, %f101, %f102, %f111;
	add.s64 	%rd30, %rd30, 4;
	add.s32 	%r36, %r36, 1;
	add.s32 	%r35, %r35, 1;
	setp.ne.s32 	%p10, %r35, 0;
	@%p10 bra 	$L__BB0_13;
$L__BB0_14:
	cvta.to.global.u64 	%rd26, %rd10;
	mul.wide.s32 	%rd27, %r1, 4;
	add.s64 	%rd28, %rd26, %rd27;
	st.global.f32 	[%rd28], %f111;
$L__BB0_15:
	ret;

}
	// .globl	_Z14mv_cuda_sharedPfS_S_i
.visible .entry _Z14mv_cuda_sharedPfS_S_i(
	.param .u64 .ptr .align 1 _Z14mv_cuda_sharedPfS_S_i_param_0,
	.param .u64 .ptr .align 1 _Z14mv_cuda_sharedPfS_S_i_param_1,
	.param .u64 .ptr .align 1 _Z14mv_cuda_sharedPfS_S_i_param_2,
	.param .u32 _Z14mv_cuda_sharedPfS_S_i_param_3
)
{
	.reg .pred 	%p<15>;
	.reg .b16 	%rs<17>;
	.reg .b32 	%r<71>;
	.reg .b32 	%f<120>;
	.reg .b64 	%rd<19>;

	ld.param.u64 	%rd4, [_Z14mv_cuda_sharedPfS_S_i_param_0];
	ld.param.u64 	%rd6, [_Z14mv_cuda_sharedPfS_S_i_param_1];
	ld.param.u64 	%rd5, [_Z14mv_cuda_sharedPfS_S_i_param_2];
	ld.param.u32 	%r31, [_Z14mv_cuda_sharedPfS_S_i_param_3];
	cvta.to.global.u64 	%rd1, %rd6;
	mov.u32 	%r32, %ctaid.x;
	mov.u32 	%r1, %ntid.x;
	mov.u32 	%r2, %tid.x;
	mad.lo.s32 	%r3, %r32, %r1, %r2;
	setp.ge.s32 	%p1, %r3, %r31;
	@%p1 bra 	$L__BB1_21;
	setp.lt.s32 	%p2, %r31, 1;
	mov.f32 	%f116, 0f00000000;
	@%p2 bra 	$L__BB1_20;
	mul.lo.s32 	%r4, %r31, %r3;
	cvta.to.global.u64 	%rd2, %rd5;
	mov.f32 	%f116, 0f00000000;
	mov.b32 	%r65, 0;
	mov.b16 	%rs15, 0;
	cvt.u16.u32 	%rs7, %r1;
	mov.u16 	%rs16, %rs15;
	mov.u32 	%r66, %r65;
	bra.uni 	$L__BB1_14;
$L__BB1_3:
	and.b32  	%r42, %r19, 15;
	setp.eq.s32 	%p7, %r42, 0;
	@%p7 bra 	$L__BB1_13;
	add.s32 	%r43, %r17, -1;
	setp.lt.u32 	%p8, %r43, 7;
	@%p8 bra 	$L__BB1_6;
	add.s32 	%r44, %r70, %r4;
	mul.wide.s32 	%rd11, %r44, 4;
	add.s64 	%rd12, %rd1, %rd11;
	ld.global.f32 	%f69, [%rd12];
	sub.s32 	%r45, %r70, %r14;
	shl.b32 	%r46, %r45, 2;
	mov.u32 	%r47, s_x;
	add.s32 	%r48, %r47, %r46;
	ld.shared.f32 	%f70, [%r48];
	fma.rn.f32 	%f71, %f69, %f70, %f116;
	ld.global.f32 	%f72, [%rd12+4];
	ld.shared.f32 	%f73, [%r48+4];
	fma.rn.f32 	%f74, %f72, %f73, %f71;
	ld.global.f32 	%f75, [%rd12+8];
	ld.shared.f32 	%f76, [%r48+8];
	fma.rn.f32 	%f77, %f75, %f76, %f74;
	ld.global.f32 	%f78, [%rd12+12];
	ld.shared.f32 	%f79, [%r48+12];
	fma.rn.f32 	%f80, %f78, %f79, %f77;
	ld.global.f32 	%f81, [%rd12+16];
	ld.shared.f32 	%f82, [%r48+16];
	fma.rn.f32 	%f83, %f81, %f82, %f80;
	ld.global.f32 	%f84, [%rd12+20];
	ld.shared.f32 	%f85, [%r48+20];
	fma.rn.f32 	%f86, %f84, %f85, %f83;
	ld.global.f32 	%f87, [%rd12+24];
	ld.shared.f32 	%f88, [%r48+24];
	fma.rn.f32 	%f89, %f87, %f88, %f86;
	ld.global.f32 	%f90, [%rd12+28];
	ld.shared.f32 	%f91, [%r48+28];
	fma.rn.f32 	%f116, %f90, %f91, %f89;
	add.s32 	%r70, %r70, 8;
$L__BB1_6:
	and.b32  	%r49, %r17, 7;
	setp.eq.s32 	%p9, %r49, 0;
	@%p9 bra 	$L__BB1_13;
	cvt.u16.u32 	%rs11, %r16;
	mul.lo.s16 	%rs13, %rs15, %rs7;
	sub.s16 	%rs14, %rs11, %rs13;
	cvt.u32.u16 	%r50, %rs14;
	and.b32  	%r51, %r50, 7;
	and.b32  	%r8, %r50, 3;
	add.s32 	%r52, %r51, -1;
	setp.lt.u32 	%p10, %r52, 3;
	@%p10 bra 	$L__BB1_9;
	add.s32 	%r53, %r70, %r4;
	mul.wide.s32 	%rd13, %r53, 4;
	add.s64 	%rd14, %rd1, %rd13;
	ld.global.f32 	%f93, [%rd14];
	sub.s32 	%r54, %r70, %r14;
	shl.b32 	%r55, %r54, 2;
	mov.u32 	%r56, s_x;
	add.s32 	%r57, %r56, %r55;
	ld.shared.f32 	%f94, [%r57];
	fma.rn.f32 	%f95, %f93, %f94, %f116;
	ld.global.f32 	%f96, [%rd14+4];
	ld.shared.f32 	%f97, [%r57+4];
	fma.rn.f32 	%f98, %f96, %f97, %f95;
	ld.global.f32 	%f99, [%rd14+8];
	ld.shared.f32 	%f100, [%r57+8];
	fma.rn.f32 	%f101, %f99, %f100, %f98;
	ld.global.f32 	%f102, [%rd14+12];
	ld.shared.f32 	%f103, [%r57+12];
	fma.rn.f32 	%f116, %f102, %f103, %f101;
	add.s32 	%r70, %r70, 4;
$L__BB1_9:
	setp.eq.s32 	%p11, %r8, 0;
	@%p11 bra 	$L__BB1_13;
	add.s32 	%r58, %r70, %r4;
	mul.wide.s32 	%rd15, %r58, 4;
	add.s64 	%rd3, %rd1, %rd15;
	ld.global.f32 	%f104, [%rd3];
	sub.s32 	%r59, %r70, %r14;
	shl.b32 	%r60, %r59, 2;
	mov.u32 	%r61, s_x;
	add.s32 	%r11, %r61, %r60;
	ld.shared.f32 	%f105, [%r11];
	fma.rn.f32 	%f116, %f104, %f105, %f116;
	setp.eq.s32 	%p12, %r8, 1;
	@%p12 bra 	$L__BB1_13;
	ld.global.f32 	%f106, [%rd3+4];
	ld.shared.f32 	%f107, [%r11+4];
	fma.rn.f32 	%f116, %f106, %f107, %f116;
	setp.eq.s32 	%p13, %r8, 2;
	@%p13 bra 	$L__BB1_13;
	ld.global.f32 	%f108, [%rd3+8];
	ld.shared.f32 	%f109, [%r11+8];
	fma.rn.f32 	%f116, %f108, %f109, %f116;
$L__BB1_13:
	setp.ge.s32 	%p14, %r66, %r31;
	add.s32 	%r65, %r65, 1;
	add.s16 	%rs16, %rs16, 1;
	add.s16 	%rs15, %rs15, 1;
	@%p14 bra 	$L__BB1_20;
$L__BB1_14:
	mov.u32 	%r14, %r66;
	add.s32 	%r66, %r14, %r1;
	min.u32 	%r16, %r31, %r66;
	mul.lo.s16 	%rs8, %rs16, %rs7;
	cvt.u16.u32 	%rs9, %r16;
	sub.s16 	%rs10, %rs9, %rs8;
	cvt.u32.u16 	%r34, %rs10;
	and.b32  	%r17, %r34, 15;
	mul.lo.s32 	%r18, %r1, %r65;
	sub.s32 	%r19, %r16, %r18;
	add.s32 	%r20, %r14, %r2;
	setp.ge.u32 	%p3, %r20, %r31;
	@%p3 bra 	$L__BB1_16;
	mul.wide.u32 	%rd7, %r20, 4;
	add.s64 	%rd8, %rd2, %rd7;
	ld.global.f32 	%f19, [%rd8];
	shl.b32 	%r35, %r2, 2;
	mov.u32 	%r36, s_x;
	add.s32 	%r37, %r36, %r35;
	st.shared.f32 	[%r37], %f19;
$L__BB1_16:
	bar.sync 	0;
	setp.ge.u32 	%p4, %r14, %r16;
	@%p4 bra 	$L__BB1_13;
	sub.s32 	%r38, %r18, %r16;
	setp.gt.u32 	%p5, %r38, -16;
	mov.u32 	%r70, %r14;
	@%p5 bra 	$L__BB1_3;
	and.b32  	%r40, %r19, -16;
	neg.s32 	%r69, %r40;
	add.s32 	%r68, %r4, %r14;
	mov.u32 	%r41, s_x;
	add.s32 	%r67, %r41, 32;
	mov.u32 	%r70, %r14;
$L__BB1_19:
	.pragma "nounroll";
	mul.wide.s32 	%rd9, %r68, 4;
	add.s64 	%rd10, %rd1, %rd9;
	ld.global.f32 	%f21, [%rd10];
	ld.shared.v4.f32 	{%f22, %f23, %f24, %f25}, [%r67+-32];
	fma.rn.f32 	%f26, %f21, %f22, %f116;
	ld.global.f32 	%f27, [%rd10+4];
	fma.rn.f32 	%f28, %f27, %f23, %f26;
	ld.global.f32 	%f29, [%rd10+8];
	fma.rn.f32 	%f30, %f29, %f24, %f28;
	ld.global.f32 	%f31, [%rd10+12];
	fma.rn.f32 	%f32, %f31, %f25, %f30;
	ld.global.f32 	%f33, [%rd10+16];
	ld.shared.v4.f32 	{%f34, %f35, %f36, %f37}, [%r67+-16];
	fma.rn.f32 	%f38, %f33, %f34, %f32;
	ld.global.f32 	%f39, [%rd10+20];
	fma.rn.f32 	%f40, %f39, %f35, %f38;
	ld.global.f32 	%f41, [%rd10+24];
	fma.rn.f32 	%f42, %f41, %f36, %f40;
	ld.global.f32 	%f43, [%rd10+28];
	fma.rn.f32 	%f44, %f43, %f37, %f42;
	ld.global.f32 	%f45, [%rd10+32];
	ld.shared.v4.f32 	{%f46, %f47, %f48, %f49}, [%r67];
	fma.rn.f32 	%f50, %f45, %f46, %f44;
	ld.global.f32 	%f51, [%rd10+36];
	fma.rn.f32 	%f52, %f51, %f47, %f50;
	ld.global.f32 	%f53, [%rd10+40];
	fma.rn.f32 	%f54, %f53, %f48, %f52;
	ld.global.f32 	%f55, [%rd10+44];
	fma.rn.f32 	%f56, %f55, %f49, %f54;
	ld.global.f32 	%f57, [%rd10+48];
	ld.shared.v4.f32 	{%f58, %f59, %f60, %f61}, [%r67+16];
	fma.rn.f32 	%f62, %f57, %f58, %f56;
	ld.global.f32 	%f63, [%rd10+52];
	fma.rn.f32 	%f64, %f63, %f59, %f62;
	ld.global.f32 	%f65, [%rd10+56];
	fma.rn.f32 	%f66, %f65, %f60, %f64;
	ld.global.f32 	%f67, [%rd10+60];
	fma.rn.f32 	%f116, %f67, %f61, %f66;
	add.s32 	%r70, %r70, 16;
	add.s32 	%r69, %r69, 16;
	add.s32 	%r68, %r68, 16;
	add.s32 	%r67, %r67, 64;
	setp.eq.s32 	%p6, %r69, 0;
	@%p6 bra 	$L__BB1_3;
	bra.uni 	$L__BB1_19;
$L__BB1_20:
	cvta.to.global.u64 	%rd16, %rd4;
	mul.wide.s32 	%rd17, %r3, 4;
	add.s64 	%rd18, %rd16, %rd17;
	st.global.f32 	[%rd18], %f116;
$L__BB1_21:
	ret;

}


// ===== COMPILED SASS (sm_100) =====

	.target	sm_100

	.elftype	@"ET_EXEC"


//--------------------- .note.nv.tkinfo           --------------------------
	.section	.note.nv.tkinfo,"",@"SHT_NOTE"
	.sectionflags	@"SHF_NOTE_NV_TKINFO"
	.tkinfo
        /*0018*/ 	.word	0x00000002
        /*0030*/ 	.string	""
        /*0030*/ 	.string	"ptxas"
        /*0030*/ 	.string	"Cuda compilation tools, release 13.0, V13.0.88"
        /*0030*/ 	.string	"Build cuda_13.0.r13.0/compiler.36424714_0"
        /*0030*/ 	.string	"-arch sm_100 -m 64 "



//--------------------- .note.nv.cuinfo           --------------------------
	.section	.note.nv.cuinfo,"",@"SHT_NOTE"
	.sectionflags	@"SHF_NOTE_NV_CUINFO"
        /*0018*/ 	.short	0x0002
        /*001a*/ 	.short	0x0064
        /*001c*/ 	.short	0x0082
	.zero		2


//--------------------- .nv.info                  --------------------------
	.section	.nv.info,"",@"SHT_CUDA_INFO"
	.align	4


	//----- nvinfo : EIATTR_REGCOUNT
	.align		4
        /*0000*/ 	.byte	0x04, 0x2f
        /*0002*/ 	.short	(.L_1 - .L_0)
	.align		4
.L_0:
        /*0004*/ 	.word	index@(_Z14mv_cuda_simplePfS_S_i)
        /*0008*/ 	.word	0x0000001e


	//----- nvinfo : EIATTR_FRAME_SIZE
	.align		4
.L_1:
        /*000c*/ 	.byte	0x04, 0x11
        /*000e*/ 	.short	(.L_3 - .L_2)
	.align		4
.L_2:
        /*0010*/ 	.word	index@(_Z14mv_cuda_simplePfS_S_i)
        /*0014*/ 	.word	0x00000000


	//----- nvinfo : EIATTR_REGCOUNT
	.align		4
.L_3:
        /*0018*/ 	.byte	0x04, 0x2f
        /*001a*/ 	.short	(.L_5 - .L_4)
	.align		4
.L_4:
        /*001c*/ 	.word	index@(_Z14mv_cuda_sharedPfS_S_i)
        /*0020*/ 	.word	0x00000020


	//----- nvinfo : EIATTR_FRAME_SIZE
	.align		4
.L_5:
        /*0024*/ 	.byte	0x04, 0x11
        /*0026*/ 	.short	(.L_7 - .L_6)
	.align		4
.L_6:
        /*0028*/ 	.word	index@(_Z14mv_cuda_sharedPfS_S_i)
        /*002c*/ 	.word	0x00000000


	//----- nvinfo : EIATTR_MIN_STACK_SIZE
	.align		4
.L_7:
        /*0030*/ 	.byte	0x04, 0x12
        /*0032*/ 	.short	(.L_9 - .L_8)
	.align		4
.L_8:
        /*0034*/ 	.word	index@(_Z14mv_cuda_sharedPfS_S_i)
        /*0038*/ 	.word	0x00000000


	//----- nvinfo : EIATTR_MIN_STACK_SIZE
	.align		4
.L_9:
        /*003c*/ 	.byte	0x04, 0x12
        /*003e*/ 	.short	(.L_11 - .L_10)
	.align		4
.L_10:
        /*0040*/ 	.word	index@(_Z14mv_cuda_simplePfS_S_i)
        /*0044*/ 	.word	0x00000000
.L_11:


//--------------------- .nv.compat                --------------------------
	.section	.nv.compat,"",@"SHT_CUDA_COMPAT_INFO"
	.align	4
        /*0000*/ 	.byte	0x02, 0x09, 0x00, 0x00, 0x02, 0x02, 0x01, 0x00, 0x02, 0x05, 0x05, 0x00, 0x03, 0x07, 0x01, 0x01
        /*0010*/ 	.byte	0x02, 0x03, 0x00, 0x00, 0x02, 0x06, 0x01, 0x00, 0x04, 0x0b, 0x08, 0x00, 0x09, 0x00, 0x00, 0x00
        /*0020*/ 	.byte	0x00, 0x00, 0x00, 0x00


//--------------------- .nv.info._Z14mv_cuda_sharedPfS_S_i --------------------------
	.section	.nv.info._Z14mv_cuda_sharedPfS_S_i,"",@"SHT_CUDA_INFO"
	.sectionflags	@""
	.align	4


	//----- nvinfo : EIATTR_CUDA_API_VERSION
	.align		4
        /*0000*/ 	.byte	0x04, 0x37
        /*0002*/ 	.short	(.L_13 - .L_12)
.L_12:
        /*0004*/ 	.word	0x00000082


	//----- nvinfo : EIATTR_KPARAM_INFO
	.align		4
.L_13:
        /*0008*/ 	.byte	0x04, 0x17
        /*000a*/ 	.short	(.L_15 - .L_14)
.L_14:
        /*000c*/ 	.word	0x00000000
        /*0010*/ 	.short	0x0003
        /*0012*/ 	.short	0x0018
        /*0014*/ 	.byte	0x00, 0xf0, 0x11, 0x00


	//----- nvinfo : EIATTR_KPARAM_INFO
	.align		4
.L_15:
        /*0018*/ 	.byte	0x04, 0x17
        /*001a*/ 	.short	(.L_17 - .L_16)
.L_16:
        /*001c*/ 	.word	0x00000000
        /*0020*/ 	.short	0x0002
        /*0022*/ 	.short	0x0010
        /*0024*/ 	.byte	0x00, 0xf5, 0x21, 0x00


	//----- nvinfo : EIATTR_KPARAM_INFO
	.align		4
.L_17:
        /*0028*/ 	.byte	0x04, 0x17
        /*002a*/ 	.short	(.L_19 - .L_18)
.L_18:
        /*002c*/ 	.word	0x00000000
        /*0030*/ 	.short	0x0001
        /*0032*/ 	.short	0x0008
        /*0034*/ 	.byte	0x00, 0xf5, 0x21, 0x00


	//----- nvinfo : EIATTR_KPARAM_INFO
	.align		4
.L_19:
        /*0038*/ 	.byte	0x04, 0x17
        /*003a*/ 	.short	(.L_21 - .L_20)
.L_20:
        /*003c*/ 	.word	0x00000000
        /*0040*/ 	.short	0x0000
        /*0042*/ 	.short	0x0000
        /*0044*/ 	.byte	0x00, 0xf5, 0x21, 0x00


	//----- nvinfo : EIATTR_SPARSE_MMA_MASK
	.align		4
.L_21:
        /*0048*/ 	.byte	0x03, 0x50
        /*004a*/ 	.short	0x0000


	//----- nvinfo : EIATTR_MAXREG_COUNT
	.align		4
        /*004c*/ 	.byte	0x03, 0x1b
        /*004e*/ 	.short	0x00ff


	//----- nvinfo : EIATTR_NUM_BARRIERS
	.align		4
        /*0050*/ 	.byte	0x02, 0x4c
        /*0052*/ 	.byte	0x01
	.zero		1


	//----- nvinfo : EIATTR_MERCURY_ISA_VERSION
	.align		4
        /*0054*/ 	.byte	0x03, 0x5f
        /*0056*/ 	.short	0x0101


	//----- nvinfo : EIATTR_VRC_CTA_INIT_COUNT
	.align		4
        /*0058*/ 	.byte	0x02, 0x4a
	.zero		1
	.zero		1


	//----- nvinfo : EIATTR_EXIT_INSTR_OFFSETS
	.align		4
        /*005c*/ 	.byte	0x04, 0x1c
        /*005e*/ 	.short	(.L_23 - .L_22)


	//   ....[0]....
.L_22:
        /*0060*/ 	.word	0x00000070


	//   ....[1]....
        /*0064*/ 	.word	0x00000ca0


	//----- nvinfo : EIATTR_CBANK_PARAM_SIZE
	.align		4
.L_23:
        /*0068*/ 	.byte	0x03, 0x19
        /*006a*/ 	.short	0x001c


	//----- nvinfo : EIATTR_PARAM_CBANK
	.align		4
        /*006c*/ 	.byte	0x04, 0x0a
        /*006e*/ 	.short	(.L_25 - .L_24)
	.align		4
.L_24:
        /*0070*/ 	.word	index@(.nv.constant0._Z14mv_cuda_sharedPfS_S_i)
        /*0074*/ 	.short	0x0380
        /*0076*/ 	.short	0x001c


	//----- nvinfo : EIATTR_SW_WAR
	.align		4
.L_25:
        /*0078*/ 	.byte	0x04, 0x36
        /*007a*/ 	.short	(.L_27 - .L_26)
.L_26:
        /*007c*/ 	.word	0x00000008
.L_27:


//--------------------- .nv.info._Z14mv_cuda_simplePfS_S_i --------------------------
	.section	.nv.info._Z14mv_cuda_simplePfS_S_i,"",@"SHT_CUDA_INFO"
	.sectionflags	@""
	.align	4


	//----- nvinfo : EIATTR_CUDA_API_VERSION
	.align		4
        /*0000*/ 	.byte	0x04, 0x37
        /*0002*/ 	.short	(.L_29 - .L_28)
.L_28:
        /*0004*/ 	.word	0x00000082


	//----- nvinfo : EIATTR_KPARAM_INFO
	.align		4
.L_29:
        /*0008*/ 	.byte	0x04, 0x17
        /*000a*/ 	.short	(.L_31 - .L_30)
.L_30:
        /*000c*/ 	.word	0x00000000
        /*0010*/ 	.short	0x0003
        /*0012*/ 	.short	0x0018
        /*0014*/ 	.byte	0x00, 0xf0, 0x11, 0x00


	//----- nvinfo : EIATTR_KPARAM_INFO
	.align		4
.L_31:
        /*0018*/ 	.byte	0x04, 0x17
        /*001a*/ 	.short	(.L_33 - .L_32)
.L_32:
        /*001c*/ 	.word	0x00000000
        /*0020*/ 	.short	0x0002
        /*0022*/ 	.short	0x0010
        /*0024*/ 	.byte	0x00, 0xf5, 0x21, 0x00


	//----- nvinfo : EIATTR_KPARAM_INFO
	.align		4
.L_33:
        /*0028*/ 	.byte	0x04, 0x17
        /*002a*/ 	.short	(.L_35 - .L_34)
.L_34:
        /*002c*/ 	.word	0x00000000
        /*0030*/ 	.short	0x0001
        /*0032*/ 	.short	0x0008
        /*0034*/ 	.byte	0x00, 0xf5, 0x21, 0x00


	//----- nvinfo : EIATTR_KPARAM_INFO
	.align		4
.L_35:
        /*0038*/ 	.byte	0x04, 0x17
        /*003a*/ 	.short	(.L_37 - .L_36)
.L_36:
        /*003c*/ 	.word	0x00000000
        /*0040*/ 	.short	0x0000
        /*0042*/ 	.short	0x0000
        /*0044*/ 	.byte	0x00, 0xf5, 0x21, 0x00


	//----- nvinfo : EIATTR_SPARSE_MMA_MASK
	.align		4
.L_37:
        /*0048*/ 	.byte	0x03, 0x50
        /*004a*/ 	.short	0x0000


	//----- nvinfo : EIATTR_MAXREG_COUNT
	.align		4
        /*004c*/ 	.byte	0x03, 0x1b
        /*004e*/ 	.short	0x00ff


	//----- nvinfo : EIATTR_MERCURY_ISA_VERSION
	.align		4
        /*0050*/ 	.byte	0x03, 0x5f
        /*0052*/ 	.short	0x0101


	//----- nvinfo : EIATTR_VRC_CTA_INIT_COUNT
	.align		4
        /*0054*/ 	.byte	0x02, 0x4a
	.zero		1
	.zero		1


	//----- nvinfo : EIATTR_EXIT_INSTR_OFFSETS
	.align		4
        /*0058*/ 	.byte	0x04, 0x1c
        /*005a*/ 	.short	(.L_39 - .L_38)


	//   ....[0]....
.L_38:
        /*005c*/ 	.word	0x00000070


	//   ....[1]....
        /*0060*/ 	.word	0x00000a90


	//----- nvinfo : EIATTR_CBANK_PARAM_SIZE
	.align		4
.L_39:
        /*0064*/ 	.byte	0x03, 0x19
        /*0066*/ 	.short	0x001c


	//----- nvinfo : EIATTR_PARAM_CBANK
	.align		4
        /*0068*/ 	.byte	0x04, 0x0a
        /*006a*/ 	.short	(.L_41 - .L_40)
	.align		4
.L_40:
        /*006c*/ 	.word	index@(.nv.constant0._Z14mv_cuda_simplePfS_S_i)
        /*0070*/ 	.short	0x0380
        /*0072*/ 	.short	0x001c


	//----- nvinfo : EIATTR_SW_WAR
	.align		4
.L_41:
        /*0074*/ 	.byte	0x04, 0x36
        /*0076*/ 	.short	(.L_43 - .L_42)
.L_42:
        /*0078*/ 	.word	0x00000008
.L_43:


//--------------------- .nv.callgraph             --------------------------
	.section	.nv.callgraph,"",@"SHT_CUDA_CALLGRAPH"
	.align	4
	.sectionentsize	8
	.align		4
        /*0000*/ 	.word	0x00000000
	.align		4
        /*0004*/ 	.word	0xffffffff
	.align		4
        /*0008*/ 	.word	0x00000000
	.align		4
        /*000c*/ 	.word	0xfffffffe
	.align		4
        /*0010*/ 	.word	0x00000000
	.align		4
        /*0014*/ 	.word	0xfffffffd
	.align		4
        /*0018*/ 	.word	0x00000000
	.align		4
        /*001c*/ 	.word	0xfffffffc


//--------------------- .text._Z14mv_cuda_sharedPfS_S_i --------------------------
	.section	.text._Z14mv_cuda_sharedPfS_S_i,"ax",@progbits
	.align	128
        .global         _Z14mv_cuda_sharedPfS_S_i
        .type           _Z14mv_cuda_sharedPfS_S_i,@function
        .size           _Z14mv_cuda_sharedPfS_S_i,(.L_x_15 - _Z14mv_cuda_sharedPfS_S_i)
        .other          _Z14mv_cuda_sharedPfS_S_i,@"STO_CUDA_ENTRY STV_DEFAULT"
_Z14mv_cuda_sharedPfS_S_i:
.text._Z14mv_cuda_sharedPfS_S_i:
[----:B------:R-:W-:Y:S01]  /*0000*/  LDC R1, c[0x0][0x37c] ;  /* 0x0000df00ff017b82 */ /* 0x000fe20000000800 */
[----:B------:R-:W0:Y:S07]  /*0010*/  S2R R0, SR_TID.X ;  /* 0x0000000000007919 */ /* 0x000e2e0000002100 */
[----:B------:R-:W0:Y:S01]  /*0020*/  S2UR UR4, SR_CTAID.X ;  /* 0x00000000000479c3 */ /* 0x000e220000002500 */
[----:B------:R-:W1:Y:S07]  /*0030*/  LDCU UR5, c[0x0][0x398] ;  /* 0x00007300ff0577ac */ /* 0x000e6e0008000800 */
[----:B------:R-:W0:Y:S02]  /*0040*/  LDC R3, c[0x0][0x360] ;  /* 0x0000d800ff037b82 */ /* 0x000e240000000800 */
[----:B0-----:R-:W-:-:S05]  /*0050*/  IMAD R2, R3, UR4, R0 ;  /* 0x0000000403027c24 */ /* 0x001fca000f8e0200 */
[----:B-1----:R-:W-:-:S13]  /*0060*/  ISETP.GE.AND P0, PT, R2, UR5, PT ;  /* 0x0000000502007c0c */ /* 0x002fda000bf06270 */
[----:B------:R-:W-:Y:S05]  /*0070*/  @P0 EXIT ;  /* 0x000000000000094d */ /* 0x000fea0003800000 */
[----:B------:R-:W-:Y:S01]  /*0080*/  UISETP.GE.AND UP0, UPT, UR5, 0x1, UPT ;  /* 0x000000010500788c */ /* 0x000fe2000bf06270 */
[----:B------:R-:W-:Y:S01]  /*0090*/  HFMA2 R15, -RZ, RZ, 0, 0 ;  /* 0x00000000ff0f7431 */ /* 0x000fe200000001ff */
[----:B------:R-:W0:Y:S07]  /*00a0*/  LDCU.64 UR8, c[0x0][0x358] ;  /* 0x00006b00ff0877ac */ /* 0x000e2e0008000a00 */
[----:B------:R-:W-:Y:S05]  /*00b0*/  BRA.U !UP0, `(.L_x_0) ;  /* 0x0000000908ec7547 */ /* 0x000fea000b800000 */
[----:B------:R-:W-:Y:S01]  /*00c0*/  MOV R15, RZ ;  /* 0x000000ff000f7202 */ /* 0x000fe20000000f00 */
[----:B------:R-:W-:Y:S01]  /*00d0*/  IMAD.MOV.U32 R7, RZ, RZ, RZ ;  /* 0x000000ffff077224 */ /* 0x000fe200078e00ff */
[----:B------:R-:W-:Y:S01]  /*00e0*/  PRMT R4, RZ, 0x7610, R4 ;  /* 0x00007610ff047816 */ /* 0x000fe20000000004 */
[----:B------:R-:W-:Y:S01]  /*00f0*/  UMOV UR4, URZ ;  /* 0x000000ff00047c82 */ /* 0x000fe20008000000 */
[----:B------:R-:W-:-:S07]  /*0100*/  PRMT R6, RZ, 0x7610, R6 ;  /* 0x00007610ff067816 */ /* 0x000fce0000000006 */
.L_x_6:
[----:B------:R-:W1:Y:S01]  /*0110*/  LDCU UR7, c[0x0][0x398] ;  /* 0x00007300ff0777ac */ /* 0x000e620008000800 */
[----:B------:R-:W-:-:S04]  /*0120*/  IADD3 R5, PT, PT, R0, R7, RZ ;  /* 0x0000000700057210 */ /* 0x000fc80007ffe0ff */
[----:B-1----:R-:W-:-:S13]  /*0130*/  ISETP.GE.U32.AND P0, PT, R5, UR7, PT ;  /* 0x0000000705007c0c */ /* 0x002fda000bf06070 */
[----:B0-----:R-:W1:Y:S02]  /*0140*/  @!P0 LDC.64 R8, c[0x0][0x390] ;  /* 0x0000e400ff088b82 */ /* 0x001e640000000a00 */
[----:B-1----:R-:W-:-:S06]  /*0150*/  @!P0 IMAD.WIDE.U32 R8, R5, 0x4, R8 ;  /* 0x0000000405088825 */ /* 0x002fcc00078e0008 */
[----:B0-----:R-:W2:Y:S01]  /*0160*/  @!P0 LDG.E R8, desc[UR8][R8.64] ;  /* 0x0000000808088981 */ /* 0x001ea2000c1e1900 */
[----:B------:R-:W-:Y:S02]  /*0170*/  @!P0 MOV R5, 0x400 ;  /* 0x0000040000058802 */ /* 0x000fe40000000f00 */
[----:B------:R-:W-:Y:S01]  /*0180*/  MOV R16, R7 ;  /* 0x0000000700107202 */ /* 0x000fe20000000f00 */
[----:B------:R-:W0:Y:S02]  /*0190*/  @!P0 S2R R10, SR_CgaCtaId ;  /* 0x00000000000a8919 */ /* 0x000e240000008800 */
[----:B0-----:R-:W-:-:S04]  /*01a0*/  @!P0 LEA R5, R10, R5, 0x18 ;  /* 0x000000050a058211 */ /* 0x001fc800078ec0ff */
[----:B------:R-:W-:Y:S01]  /*01b0*/  @!P0 LEA R11, R0, R5, 0x2 ;  /* 0x00000005000b8211 */ /* 0x000fe200078e10ff */
[----:B------:R-:W-:-:S05]  /*01c0*/  IMAD.IADD R5, R3, 0x1, R7 ;  /* 0x0000000103057824 */ /* 0x000fca00078e0207 */
[C---:B------:R-:W-:Y:S02]  /*01d0*/  VIMNMX.U32 R17, PT, PT, R5.reuse, UR7, PT ;  /* 0x0000000705117c48 */ /* 0x040fe4000bfe0000 */
[----:B------:R-:W-:Y:S02]  /*01e0*/  MOV R7, R5 ;  /* 0x0000000500077202 */ /* 0x000fe40000000f00 */
[----:B------:R-:W-:Y:S01]  /*01f0*/  ISETP.GE.U32.AND P1, PT, R16, R17, PT ;  /* 0x000000111000720c */ /* 0x000fe20003f26070 */
[----:B--2---:R0:W-:Y:S01]  /*0200*/  @!P0 STS [R11], R8 ;  /* 0x000000080b008388 */ /* 0x0041e20000000800 */
[----:B------:R-:W-:Y:S01]  /*0210*/  BAR.SYNC.DEFER_BLOCKING 0x0 ;  /* 0x0000000000007b1d */ /* 0x000fe20000010000 */
[----:B------:R-:W-:-:S10]  /*0220*/  ISETP.GE.AND P0, PT, R5, UR7, PT ;  /* 0x0000000705007c0c */ /* 0x000fd4000bf06270 */
[----:B------:R-:W-:Y:S05]  /*0230*/  @P1 BRA `(.L_x_1) ;  /* 0x00000008007c1947 */ /* 0x000fea0003800000 */
[C---:B0-----:R-:W-:Y:S01]  /*0240*/  IMAD R8, R3.reuse, UR4, RZ ;  /* 0x0000000403087c24 */ /* 0x041fe2000f8e02ff */
[----:B------:R-:W-:Y:S02]  /*0250*/  PRMT R18, R3, 0x9910, RZ ;  /* 0x0000991003127816 */ /* 0x000fe400000000ff */
[----:B------:R-:W-:Y:S01]  /*0260*/  PRMT R5, R6, 0x9910, RZ ;  /* 0x0000991006057816 */ /* 0x000fe200000000ff */
[----:B------:R-:W-:Y:S01]  /*0270*/  IMAD.IADD R9, R8, 0x1, -R17 ;  /* 0x0000000108097824 */ /* 0x000fe200078e0a11 */
[----:B------:R-:W-:-:S03]  /*0280*/  IADD3 R21, PT, PT, R17, -R8, RZ ;  /* 0x8000000811157210 */ /* 0x000fc60007ffe0ff */
[----:B------:R-:W-:Y:S01]  /*0290*/  IMAD R5, R18, R5, RZ ;  /* 0x0000000512057224 */ /* 0x000fe200078e02ff */
[----:B------:R-:W-:Y:S02]  /*02a0*/  ISETP.GT.U32.AND P2, PT, R9, -0x10, PT ;  /* 0xfffffff00900780c */ /* 0x000fe40003f44070 */
[----:B------:R-:W-:Y:S02]  /*02b0*/  LOP3.LUT P1, RZ, R21, 0xf, RZ, 0xc0, !PT ;  /* 0x0000000f15ff7812 */ /* 0x000fe4000782c0ff */
[----:B------:R-:W-:-:S04]  /*02c0*/  IADD3 R5, PT, PT, RZ, -R5, RZ ;  /* 0x80000005ff057210 */ /* 0x000fc80007ffe0ff */
[----:B------:R-:W-:Y:S02]  /*02d0*/  PRMT R8, R5, 0x7710, RZ ;  /* 0x0000771005087816 */ /* 0x000fe400000000ff */
[----:B------:R-:W-:-:S03]  /*02e0*/  MOV R5, R16 ;  /* 0x0000001000057202 */ /* 0x000fc60000000f00 */
[----:B------:R-:W-:Y:S01]  /*02f0*/  IMAD.IADD R19, R17, 0x1, R8 ;  /* 0x0000000111137824 */ /* 0x000fe200078e0208 */
[----:B------:R-:W-:Y:S06]  /*0300*/  @P2 BRA `(.L_x_2) ;  /* 0x0000000000d02947 */ /* 0x000fec0003800000 */
[----:B------:R-:W0:Y:S01]  /*0310*/  S2UR UR6, SR_CgaCtaId ;  /* 0x00000000000679c3 */ /* 0x000e220000008800 */
[----:B------:R-:W-:Y:S01]  /*0320*/  LOP3.LUT R21, R21, 0xfffffff0, RZ, 0xc0, !PT ;  /* 0xfffffff015157812 */ /* 0x000fe200078ec0ff */
[----:B------:R-:W-:Y:S01]  /*0330*/  UMOV UR5, 0x400 ;  /* 0x0000040000057882 */ /* 0x000fe20000000000 */
[----:B------:R-:W-:Y:S01]  /*0340*/  IMAD R20, R2, UR7, R16 ;  /* 0x0000000702147c24 */ /* 0x000fe2000f8e0210 */
[----:B------:R-:W-:Y:S02]  /*0350*/  MOV R5, R16 ;  /* 0x0000001000057202 */ /* 0x000fe40000000f00 */
[----:B------:R-:W-:Y:S01]  /*0360*/  IMAD.MOV R21, RZ, RZ, -R21 ;  /* 0x000000ffff157224 */ /* 0x000fe200078e0a15 */
[----:B0-----:R-:W-:-:S04]  /*0370*/  ULEA UR5, UR6, UR5, 0x18 ;  /* 0x0000000506057291 */ /* 0x001fc8000f8ec0ff */
[----:B------:R-:W-:-:S12]  /*0380*/  UIADD3 UR5, UPT, UPT, UR5, 0x20, URZ ;  /* 0x0000002005057890 */ /* 0x000fd8000fffe0ff */
.L_x_3:
[----:B------:R-:W0:Y:S01]  /*0390*/  LDC.64 R22, c[0x0][0x388] ;  /* 0x0000e200ff167b82 */ /* 0x000e220000000a00 */
[----:B------:R-:W1:Y:S01]  /*03a0*/  LDS.128 R8, [UR5+-0x20] ;  /* 0xffffe005ff087984 */ /* 0x000e620008000c00 */
[----:B0-----:R-:W-:-:S05]  /*03b0*/  IMAD.WIDE R22, R20, 0x4, R22 ;  /* 0x0000000414167825 */ /* 0x001fca00078e0216 */
[----:B------:R-:W1:Y:S04]  /*03c0*/  LDG.E R14, desc[UR8][R22.64] ;  /* 0x00000008160e7981 */ /* 0x000e68000c1e1900 */
[----:B------:R-:W2:Y:S04]  /*03d0*/  LDG.E R25, desc[UR8][R22.64+0x4] ;  /* 0x0000040816197981 */ /* 0x000ea8000c1e1900 */
[----:B------:R-:W3:Y:S04]  /*03e0*/  LDG.E R13, desc[UR8][R22.64+0x8] ;  /* 0x00000808160d7981 */ /* 0x000ee8000c1e1900 */
[----:B------:R-:W4:Y:S04]  /*03f0*/  LDG.E R12, desc[UR8][R22.64+0xc] ;  /* 0x00000c08160c7981 */ /* 0x000f28000c1e1900 */
[----:B------:R-:W5:Y:S04]  /*0400*/  LDG.E R27, desc[UR8][R22.64+0x10] ;  /* 0x00001008161b7981 */ /* 0x000f68000c1e1900 */
[----:B------:R-:W5:Y:S04]  /*0410*/  LDG.E R26, desc[UR8][R22.64+0x14] ;  /* 0x00001408161a7981 */ /* 0x000f68000c1e1900 */
[----:B------:R-:W5:Y:S04]  /*0420*/  LDG.E R29, desc[UR8][R22.64+0x18] ;  /* 0x00001808161d7981 */ /* 0x000f68000c1e1900 */
[----:B------:R-:W5:Y:S04]  /*0430*/  LDG.E R24, desc[UR8][R22.64+0x1c] ;  /* 0x00001c0816187981 */ /* 0x000f68000c1e1900 */
[----:B------:R-:W5:Y:S01]  /*0440*/  LDG.E R28, desc[UR8][R22.64+0x24] ;  /* 0x00002408161c7981 */ /* 0x000f62000c1e1900 */
[----:B-1----:R-:W-:-:S04]  /*0450*/  FFMA R8, R14, R8, R15 ;  /* 0x000000080e087223 */ /* 0x002fc8000000000f */
[----:B--2---:R-:W-:Y:S02]  /*0460*/  FFMA R9, R9, R25, R8 ;  /* 0x0000001909097223 */ /* 0x004fe40000000008 */
[----:B------:R-:W2:Y:S02]  /*0470*/  LDG.E R25, desc[UR8][R22.64+0x20] ;  /* 0x0000200816197981 */ /* 0x000ea4000c1e1900 */
[----:B---3--:R-:W-:-:S04]  /*0480*/  FFMA R10, R10, R13, R9 ;  /* 0x0000000d0a0a7223 */ /* 0x008fc80000000009 */
[----:B----4-:R-:W-:Y:S02]  /*0490*/  FFMA R10, R11, R12, R10 ;  /* 0x0000000c0b0a7223 */ /* 0x010fe4000000000a */
[----:B------:R-:W5:Y:S02]  /*04a0*/  LDS.128 R12, [UR5+-0x10] ;  /* 0xfffff005ff0c7984 */ /* 0x000f640008000c00 */
[----:B-----5:R-:W-:Y:S02]  /*04b0*/  FFMA R10, R27, R12, R10 ;  /* 0x0000000c1b0a7223 */ /* 0x020fe4000000000a */
[----:B------:R-:W3:Y:S02]  /*04c0*/  LDG.E R27, desc[UR8][R22.64+0x28] ;  /* 0x00002808161b7981 */ /* 0x000ee4000c1e1900 */
[----:B------:R-:W-:Y:S02]  /*04d0*/  FFMA R13, R13, R26, R10 ;  /* 0x0000001a0d0d7223 */ /* 0x000fe4000000000a */
[----:B------:R-:W2:Y:S02]  /*04e0*/  LDS.128 R8, [UR5] ;  /* 0x00000005ff087984 */ /* 0x000ea40008000c00 */
[----:B------:R-:W-:-:S02]  /*04f0*/  FFMA R14, R14, R29, R13 ;  /* 0x0000001d0e0e7223 */ /* 0x000fc4000000000d */
[----:B------:R-:W4:Y:S02]  /*0500*/  LDG.E R29, desc[UR8][R22.64+0x30] ;  /* 0x00003008161d7981 */ /* 0x000f24000c1e1900 */
[----:B------:R-:W-:Y:S02]  /*0510*/  FFMA R14, R15, R24, R14 ;  /* 0x000000180f0e7223 */ /* 0x000fe4000000000e */
[----:B------:R-:W5:Y:S04]  /*0520*/  LDG.E R24, desc[UR8][R22.64+0x2c] ;  /* 0x00002c0816187981 */ /* 0x000f68000c1e1900 */
[----:B------:R-:W4:Y:S01]  /*0530*/  LDG.E R26, desc[UR8][R22.64+0x34] ;  /* 0x00003408161a7981 */ /* 0x000f22000c1e1900 */
[----:B--2---:R-:W-:-:S03]  /*0540*/  FFMA R14, R25, R8, R14 ;  /* 0x00000008190e7223 */ /* 0x004fc6000000000e */
[----:B------:R-:W2:Y:S04]  /*0550*/  LDG.E R25, desc[UR8][R22.64+0x38] ;  /* 0x0000380816197981 */ /* 0x000ea8000c1e1900 */
[----:B------:R-:W2:Y:S01]  /*0560*/  LDG.E R8, desc[UR8][R22.64+0x3c] ;  /* 0x00003c0816087981 */ /* 0x000ea2000c1e1900 */
[----:B------:R-:W-:-:S03]  /*0570*/  FFMA R9, R9, R28, R14 ;  /* 0x0000001c09097223 */ /* 0x000fc6000000000e */
[----:B------:R-:W4:Y:S01]  /*0580*/  LDS.128 R12, [UR5+0x10] ;  /* 0x00001005ff0c7984 */ /* 0x000f220008000c00 */
[----:B------:R-:W-:-:S04]  /*0590*/  IADD3 R21, PT, PT, R21, 0x10, RZ ;  /* 0x0000001015157810 */ /* 0x000fc80007ffe0ff */
[----:B------:R-:W-:Y:S01]  /*05a0*/  ISETP.NE.AND P2, PT, R21, RZ, PT ;  /* 0x000000ff1500720c */ /* 0x000fe20003f45270 */
[----:B------:R-:W-:Y:S01]  /*05b0*/  UIADD3 UR5, UPT, UPT, UR5, 0x40, URZ ;  /* 0x0000004005057890 */ /* 0x000fe2000fffe0ff */
[----:B------:R-:W-:Y:S01]  /*05c0*/  IADD3 R5, PT, PT, R5, 0x10, RZ ;  /* 0x0000001005057810 */ /* 0x000fe20007ffe0ff */
[----:B------:R-:W-:Y:S02]  /*05d0*/  VIADD R20, R20, 0x10 ;  /* 0x0000001014147836 */ /* 0x000fe40000000000 */
[----:B---3--:R-:W-:-:S04]  /*05e0*/  FFMA R10, R10, R27, R9 ;  /* 0x0000001b0a0a7223 */ /* 0x008fc80000000009 */
[----:B-----5:R-:W-:-:S04]  /*05f0*/  FFMA R10, R11, R24, R10 ;  /* 0x000000180b0a7223 */ /* 0x020fc8000000000a */
[----:B----4-:R-:W-:-:S04]  /*0600*/  FFMA R10, R29, R12, R10 ;  /* 0x0000000c1d0a7223 */ /* 0x010fc8000000000a */
[----:B------:R-:W-:-:S04]  /*0610*/  FFMA R13, R13, R26, R10 ;  /* 0x0000001a0d0d7223 */ /* 0x000fc8000000000a */
[----:B--2---:R-:W-:-:S04]  /*0620*/  FFMA R14, R14, R25, R13 ;  /* 0x000000190e0e7223 */ /* 0x004fc8000000000d */
[----:B------:R-:W-:Y:S01]  /*0630*/  FFMA R15, R15, R8, R14 ;  /* 0x000000080f0f7223 */ /* 0x000fe2000000000e */
[----:B------:R-:W-:Y:S06]  /*0640*/  @P2 BRA `(.L_x_3) ;  /* 0xfffffffc00502947 */ /* 0x000fec000383ffff */
.L_x_2:
[----:B------:R-:W-:Y:S01]  /*0650*/  LOP3.LUT R19, R19, 0xf, RZ, 0xc0, !PT ;  /* 0x0000000f13137812 */ /* 0x000fe200078ec0ff */
[----:B------:R-:W-:Y:S06]  /*0660*/  @!P1 BRA `(.L_x_1) ;  /* 0x0000000400709947 */ /* 0x000fec0003800000 */
[C---:B------:R-:W-:Y:S02]  /*0670*/  IADD3 R8, PT, PT, R19.reuse, -0x1, RZ ;  /* 0xffffffff13087810 */ /* 0x040fe40007ffe0ff */
[----:B------:R-:W-:Y:S02]  /*0680*/  LOP3.LUT P2, RZ, R19, 0x7, RZ, 0xc0, !PT ;  /* 0x0000000713ff7812 */ /* 0x000fe4000784c0ff */
[----:B------:R-:W-:-:S13]  /*0690*/  ISETP.GE.U32.AND P1, PT, R8, 0x7, PT ;  /* 0x000000070800780c */ /* 0x000fda0003f26070 */
[----:B------:R-:W-:Y:S05]  /*06a0*/  @!P1 BRA `(.L_x_4) ;  /* 0x0000000000849947 */ /* 0x000fea0003800000 */
[----:B------:R-:W0:Y:S01]  /*06b0*/  LDC.64 R8, c[0x0][0x388] ;  /* 0x0000e200ff087b82 */ /* 0x000e220000000a00 */
[----:B------:R-:W-:-:S04]  /*06c0*/  IMAD R11, R2, UR7, R5 ;  /* 0x00000007020b7c24 */ /* 0x000fc8000f8e0205 */
[----:B0-----:R-:W-:-:S05]  /*06d0*/  IMAD.WIDE R8, R11, 0x4, R8 ;  /* 0x000000040b087825 */ /* 0x001fca00078e0208 */
[----:B------:R-:W2:Y:S04]  /*06e0*/  LDG.E R26, desc[UR8][R8.64] ;  /* 0x00000008081a7981 */ /* 0x000ea8000c1e1900 */
[----:B------:R-:W3:Y:S04]  /*06f0*/  LDG.E R10, desc[UR8][R8.64+0x4] ;  /* 0x00000408080a7981 */ /* 0x000ee8000c1e1900 */
[----:B------:R-:W4:Y:S04]  /*0700*/  LDG.E R19, desc[UR8][R8.64+0x8] ;  /* 0x0000080808137981 */ /* 0x000f28000c1e1900 */
[----:B------:R-:W5:Y:S04]  /*0710*/  LDG.E R14, desc[UR8][R8.64+0xc] ;  /* 0x00000c08080e7981 */ /* 0x000f68000c1e1900 */
[----:B------:R-:W5:Y:S04]  /*0720*/  LDG.E R13, desc[UR8][R8.64+0x10] ;  /* 0x00001008080d7981 */ /* 0x000f68000c1e1900 */
[----:B------:R-:W5:Y:S04]  /*0730*/  LDG.E R12, desc[UR8][R8.64+0x14] ;  /* 0x00001408080c7981 */ /* 0x000f68000c1e1900 */
[----:B------:R-:W5:Y:S04]  /*0740*/  LDG.E R11, desc[UR8][R8.64+0x18] ;  /* 0x00001808080b7981 */ /* 0x000f68000c1e1900 */
[----:B------:R0:W5:Y:S01]  /*0750*/  LDG.E R20, desc[UR8][R8.64+0x1c] ;  /* 0x00001c0808147981 */ /* 0x000162000c1e1900 */
[----:B------:R-:W-:Y:S01]  /*0760*/  MOV R21, 0x400 ;  /* 0x0000040000157802 */ /* 0x000fe20000000f00 */
[----:B------:R-:W1:Y:S03]  /*0770*/  S2R R22, SR_CgaCtaId ;  /* 0x0000000000167919 */ /* 0x000e660000008800 */
[----:B-1----:R-:W-:-:S02]  /*0780*/  LEA R22, R22, R21, 0x18 ;  /* 0x0000001516167211 */ /* 0x002fc400078ec0ff */
[C---:B------:R-:W-:Y:S02]  /*0790*/  IADD3 R21, PT, PT, R5.reuse, -R16, RZ ;  /* 0x8000001005157210 */ /* 0x040fe40007ffe0ff */
[----:B------:R-:W-:-:S03]  /*07a0*/  IADD3 R5, PT, PT, R5, 0x8, RZ ;  /* 0x0000000805057810 */ /* 0x000fc60007ffe0ff */
[----:B------:R-:W-:-:S05]  /*07b0*/  IMAD R23, R21, 0x4, R22 ;  /* 0x0000000415177824 */ /* 0x000fca00078e0216 */
[----:B------:R-:W2:Y:S04]  /*07c0*/  LDS R25, [R23] ;  /* 0x0000000017197984 */ /* 0x000ea80000000800 */
[----:B------:R-:W3:Y:S04]  /*07d0*/  LDS R27, [R23+0x4] ;  /* 0x00000400171b7984 */ /* 0x000ee80000000800 */
[----:B------:R-:W4:Y:S04]  /*07e0*/  LDS R24, [R23+0x8] ;  /* 0x0000080017187984 */ /* 0x000f280000000800 */
[----:B------:R-:W5:Y:S04]  /*07f0*/  LDS R21, [R23+0xc] ;  /* 0x00000c0017157984 */ /* 0x000f680000000800 */
[----:B------:R-:W1:Y:S04]  /*0800*/  LDS R22, [R23+0x10] ;  /* 0x0000100017167984 */ /* 0x000e680000000800 */
[----:B0-----:R-:W0:Y:S04]  /*0810*/  LDS R9, [R23+0x14] ;  /* 0x0000140017097984 */ /* 0x001e280000000800 */
[----:B------:R-:W0:Y:S01]  /*0820*/  LDS R8, [R23+0x18] ;  /* 0x0000180017087984 */ /* 0x000e220000000800 */
[----:B--2---:R-:W-:-:S03]  /*0830*/  FFMA R25, R26, R25, R15 ;  /* 0x000000191a197223 */ /* 0x004fc6000000000f */
[----:B------:R-:W2:Y:S01]  /*0840*/  LDS R15, [R23+0x1c] ;  /* 0x00001c00170f7984 */ /* 0x000ea20000000800 */
[----:B---3--:R-:W-:-:S04]  /*0850*/  FFMA R10, R10, R27, R25 ;  /* 0x0000001b0a0a7223 */ /* 0x008fc80000000019 */
[----:B----4-:R-:W-:-:S04]  /*0860*/  FFMA R19, R19, R24, R10 ;  /* 0x0000001813137223 */ /* 0x010fc8000000000a */
[----:B-----5:R-:W-:-:S04]  /*0870*/  FFMA R14, R14, R21, R19 ;  /* 0x000000150e0e7223 */ /* 0x020fc80000000013 */
[----:B-1----:R-:W-:-:S04]  /*0880*/  FFMA R13, R13, R22, R14 ;  /* 0x000000160d0d7223 */ /* 0x002fc8000000000e */
[----:B0-----:R-:W-:-:S04]  /*0890*/  FFMA R12, R12, R9, R13 ;  /* 0x000000090c0c7223 */ /* 0x001fc8000000000d */
[----:B------:R-:W-:-:S04]  /*08a0*/  FFMA R11, R11, R8, R12 ;  /* 0x000000080b0b7223 */ /* 0x000fc8000000000c */
[----:B--2---:R-:W-:-:S07]  /*08b0*/  FFMA R15, R20, R15, R11 ;  /* 0x0000000f140f7223 */ /* 0x004fce000000000b */
.L_x_4:
[----:B------:R-:W-:Y:S05]  /*08c0*/  @!P2 BRA `(.L_x_1) ;  /* 0x0000000000d8a947 */ /* 0x000fea0003800000 */
[----:B------:R-:W-:-:S05]  /*08d0*/  PRMT R9, R4, 0x9910, RZ ;  /* 0x0000991004097816 */ /* 0x000fca00000000ff */
[----:B------:R-:W-:-:S05]  /*08e0*/  IMAD R18, R9, R18, RZ ;  /* 0x0000001209127224 */ /* 0x000fca00078e02ff */
[----:B------:R-:W-:-:S04]  /*08f0*/  IADD3 R8, PT, PT, RZ, -R18, RZ ;  /* 0x80000012ff087210 */ /* 0x000fc80007ffe0ff */
[----:B------:R-:W-:-:S05]  /*0900*/  PRMT R8, R8, 0x7710, RZ ;  /* 0x0000771008087816 */ /* 0x000fca00000000ff */
[----:B------:R-:W-:-:S05]  /*0910*/  IMAD.IADD R17, R17, 0x1, R8 ;  /* 0x0000000111117824 */ /* 0x000fca00078e0208 */
[----:B------:R-:W-:-:S04]  /*0920*/  LOP3.LUT R17, R17, 0xffff, RZ, 0xc0, !PT ;  /* 0x0000ffff11117812 */ /* 0x000fc800078ec0ff */
[C---:B------:R-:W-:Y:S02]  /*0930*/  LOP3.LUT R8, R17.reuse, 0x7, RZ, 0xc0, !PT ;  /* 0x0000000711087812 */ /* 0x040fe400078ec0ff */
[----:B------:R-:W-:Y:S02]  /*0940*/  LOP3.LUT R10, R17, 0x3, RZ, 0xc0, !PT ;  /* 0x00000003110a7812 */ /* 0x000fe400078ec0ff */
[----:B------:R-:W-:Y:S02]  /*0950*/  IADD3 R8, PT, PT, R8, -0x1, RZ ;  /* 0xffffffff08087810 */ /* 0x000fe40007ffe0ff */
[----:B------:R-:W-:Y:S02]  /*0960*/  ISETP.NE.AND P2, PT, R10, RZ, PT ;  /* 0x000000ff0a00720c */ /* 0x000fe40003f45270 */
        /* <DEDUP_REMOVED lines=8> */
[----:B------:R-:W5:Y:S01]  /*09f0*/  LDG.E R21, desc[UR8][R8.64+0xc] ;  /* 0x00000c0808157981 */ /* 0x000f62000c1e1900 */
[----:B------:R-:W-:Y:S01]  /*0a00*/  MOV R11, 0x400 ;  /* 0x00000400000b7802 */ /* 0x000fe20000000f00 */
[----:B------:R-:W0:Y:S03]  /*0a10*/  S2R R14, SR_CgaCtaId ;  /* 0x00000000000e7919 */ /* 0x000e260000008800 */
[----:B0-----:R-:W-:-:S02]  /*0a20*/  LEA R14, R14, R11, 0x18 ;  /* 0x0000000b0e0e7211 */ /* 0x001fc400078ec0ff */
[C---:B------:R-:W-:Y:S02]  /*0a30*/  IADD3 R11, PT, PT, R5.reuse, -R16, RZ ;  /* 0x80000010050b7210 */ /* 0x040fe40007ffe0ff */
[----:B------:R-:W-:-:S03]  /*0a40*/  IADD3 R5, PT, PT, R5, 0x4, RZ ;  /* 0x0000000405057810 */ /* 0x000fc60007ffe0ff */
[----:B------:R-:W-:-:S05]  /*0a50*/  IMAD R11, R11, 0x4, R14 ;  /* 0x000000040b0b7824 */ /* 0x000fca00078e020e */
[----:B------:R-:W2:Y:S04]  /*0a60*/  LDS R13, [R11] ;  /* 0x000000000b0d7984 */ /* 0x000ea80000000800 */
[----:B------:R-:W3:Y:S04]  /*0a70*/  LDS R14, [R11+0x4] ;  /* 0x000004000b0e7984 */ /* 0x000ee80000000800 */
[----:B------:R-:W4:Y:S04]  /*0a80*/  LDS R18, [R11+0x8] ;  /* 0x000008000b127984 */ /* 0x000f280000000800 */
[----:B------:R-:W5:Y:S01]  /*0a90*/  LDS R20, [R11+0xc] ;  /* 0x00000c000b147984 */ /* 0x000f620000000800 */
[----:B--2---:R-:W-:-:S04]  /*0aa0*/  FFMA R12, R12, R13, R15 ;  /* 0x0000000d0c0c7223 */ /* 0x004fc8000000000f */
[----:B---3--:R-:W-:-:S04]  /*0ab0*/  FFMA R12, R17, R14, R12 ;  /* 0x0000000e110c7223 */ /* 0x008fc8000000000c */
[----:B----4-:R-:W-:-:S04]  /*0ac0*/  FFMA R12, R19, R18, R12 ;  /* 0x00000012130c7223 */ /* 0x010fc8000000000c */
[----:B-----5:R-:W-:-:S07]  /*0ad0*/  FFMA R15, R21, R20, R12 ;  /* 0x00000014150f7223 */ /* 0x020fce000000000c */
.L_x_5:
[----:B------:R-:W-:Y:S05]  /*0ae0*/  @!P2 BRA `(.L_x_1) ;  /* 0x000000000050a947 */ /* 0x000fea0003800000 */
[----:B------:R-:W0:Y:S01]  /*0af0*/  LDC.64 R8, c[0x0][0x388] ;  /* 0x0000e200ff087b82 */ /* 0x000e220000000a00 */
[----:B------:R-:W-:-:S04]  /*0b00*/  IMAD R11, R2, UR7, R5 ;  /* 0x00000007020b7c24 */ /* 0x000fc8000f8e0205 */
[----:B0-----:R-:W-:-:S05]  /*0b10*/  IMAD.WIDE R8, R11, 0x4, R8 ;  /* 0x000000040b087825 */ /* 0x001fca00078e0208 */
[----:B------:R-:W2:Y:S01]  /*0b20*/  LDG.E R12, desc[UR8][R8.64] ;  /* 0x00000008080c7981 */ /* 0x000ea2000c1e1900 */
[----:B------:R-:W-:Y:S02]  /*0b30*/  MOV R11, 0x400 ;  /* 0x00000400000b7802 */ /* 0x000fe40000000f00 */
[----:B------:R-:W-:Y:S01]  /*0b40*/  IADD3 R5, PT, PT, R5, -R16, RZ ;  /* 0x8000001005057210 */ /* 0x000fe20007ffe0ff */
[----:B------:R-:W0:Y:S01]  /*0b50*/  S2R R14, SR_CgaCtaId ;  /* 0x00000000000e7919 */ /* 0x000e220000008800 */
[----:B------:R-:W-:Y:S02]  /*0b60*/  ISETP.NE.AND P1, PT, R10, 0x1, PT ;  /* 0x000000010a00780c */ /* 0x000fe40003f25270 */
[----:B0-----:R-:W-:-:S05]  /*0b70*/  LEA R14, R14, R11, 0x18 ;  /* 0x0000000b0e0e7211 */ /* 0x001fca00078ec0ff */
[----:B------:R-:W-:-:S05]  /*0b80*/  IMAD R13, R5, 0x4, R14 ;  /* 0x00000004050d7824 */ /* 0x000fca00078e020e */
[----:B------:R-:W2:Y:S02]  /*0b90*/  LDS R5, [R13] ;  /* 0x000000000d057984 */ /* 0x000ea40000000800 */
[----:B--2---:R-:W-:Y:S01]  /*0ba0*/  FFMA R15, R12, R5, R15 ;  /* 0x000000050c0f7223 */ /* 0x004fe2000000000f */
[----:B------:R-:W-:Y:S06]  /*0bb0*/  @!P1 BRA `(.L_x_1) ;  /* 0x00000000001c9947 */ /* 0x000fec0003800000 */
[----:B------:R-:W-:Y:S01]  /*0bc0*/  ISETP.NE.AND P1, PT, R10, 0x2, PT ;  /* 0x000000020a00780c */ /* 0x000fe20003f25270 */
[----:B------:R-:W0:Y:S04]  /*0bd0*/  LDS R5, [R13+0x4] ;  /* 0x000004000d057984 */ /* 0x000e280000000800 */
[----:B------:R-:W0:Y:S08]  /*0be0*/  LDG.E R10, desc[UR8][R8.64+0x4] ;  /* 0x00000408080a7981 */ /* 0x000e30000c1e1900 */
[----:B------:R-:W2:Y:S04]  /*0bf0*/  @P1 LDG.E R12, desc[UR8][R8.64+0x8] ;  /* 0x00000808080c1981 */ /* 0x000ea8000c1e1900 */
[----:B------:R-:W2:Y:S01]  /*0c00*/  @P1 LDS R11, [R13+0x8] ;  /* 0x000008000d0b1984 */ /* 0x000ea20000000800 */
[----:B0-----:R-:W-:-:S04]  /*0c10*/  FFMA R15, R10, R5, R15 ;  /* 0x000000050a0f7223 */ /* 0x001fc8000000000f */
[----:B--2---:R-:W-:-:S07]  /*0c20*/  @P1 FFMA R15, R12, R11, R15 ;  /* 0x0000000b0c0f1223 */ /* 0x004fce000000000f */
.L_x_1:
[----:B------:R-:W-:Y:S01]  /*0c30*/  UIADD3 UR4, UPT, UPT, UR4, 0x1, URZ ;  /* 0x0000000104047890 */ /* 0x000fe2000fffe0ff */
[----:B------:R-:W-:Y:S02]  /*0c40*/  IADD3 R6, PT, PT, R6, 0x1, RZ ;  /* 0x0000000106067810 */ /* 0x000fe40007ffe0ff */
[----:B------:R-:W-:Y:S01]  /*0c50*/  IADD3 R4, PT, PT, R4, 0x1, RZ ;  /* 0x0000000104047810 */ /* 0x000fe20007ffe0ff */
[----:B------:R-:W-:Y:S08]  /*0c60*/  @!P0 BRA `(.L_x_6) ;  /* 0xfffffff400288947 */ /* 0x000ff0000383ffff */
.L_x_0:
[----:B------:R-:W1:Y:S02]  /*0c70*/  LDC.64 R4, c[0x0][0x380] ;  /* 0x0000e000ff047b82 */ /* 0x000e640000000a00 */
[----:B-1----:R-:W-:-:S05]  /*0c80*/  IMAD.WIDE R2, R2, 0x4, R4 ;  /* 0x0000000402027825 */ /* 0x002fca00078e0204 */
[----:B0-----:R-:W-:Y:S01]  /*0c90*/  STG.E desc[UR8][R2.64], R15 ;  /* 0x0000000f02007986 */ /* 0x001fe2000c101908 */
[----:B------:R-:W-:Y:S05]  /*0ca0*/  EXIT ;  /* 0x000000000000794d */ /* 0x000fea0003800000 */
.L_x_7:
[----:B------:R-:W-:-:S00]  /*0cb0*/  BRA `(.L_x_7) ;  /* 0xfffffffc00fc7947 */ /* 0x000fc0000383ffff */
[----:B------:R-:W-:-:S00]  /*0cc0*/  NOP ;  /* 0x0000000000007918 */ /* 0x000fc00000000000 */
        /* <DEDUP_REMOVED lines=11> */
.L_x_15:


//--------------------- .text._Z14mv_cuda_simplePfS_S_i --------------------------
	.section	.text._Z14mv_cuda_simplePfS_S_i,"ax",@progbits
	.align	128
        .global         _Z14mv_cuda_simplePfS_S_i
        .type           _Z14mv_cuda_simplePfS_S_i,@function
        .size           _Z14mv_cuda_simplePfS_S_i,(.L_x_16 - _Z14mv_cuda_simplePfS_S_i)
        .other          _Z14mv_cuda_simplePfS_S_i,@"STO_CUDA_ENTRY STV_DEFAULT"
_Z14mv_cuda_simplePfS_S_i:
.text._Z14mv_cuda_simplePfS_S_i:
        /* <DEDUP_REMOVED lines=12> */
[----:B------:R-:W-:Y:S02]  /*00c0*/  UISETP.GE.U32.AND UP1, UPT, UR11, 0x10, UPT ;  /* 0x000000100b00788c */ /* 0x000fe4000bf26070 */
[----:B------:R-:W-:Y:S01]  /*00d0*/  IMAD R7, R0, UR11, RZ ;  /* 0x0000000b00077c24 */ /* 0x000fe2000f8e02ff */
[----:B------:R-:W-:Y:S01]  /*00e0*/  ULOP3.LUT UR8, UR11, 0xf, URZ, 0xc0, !UPT ;  /* 0x0000000f0b087892 */ /* 0x000fe2000f8ec0ff */
[----:B------:R-:W-:Y:S02]  /*00f0*/  MOV R15, RZ ;  /* 0x000000ff000f7202 */ /* 0x000fe40000000f00 */
[----:B------:R-:W-:Y:S01]  /*0100*/  MOV R8, RZ ;  /* 0x000000ff00087202 */ /* 0x000fe20000000f00 */
[----:B------:R-:W-:Y:S02]  /*0110*/  UISETP.NE.AND UP0, UPT, UR8, URZ, UPT ;  /* 0x000000ff0800728c */ /* 0x000fe4000bf05270 */
[----:B------:R-:W-:Y:S09]  /*0120*/  BRA.U !UP1, `(.L_x_9) ;  /* 0x0000000509187547 */ /* 0x000ff2000b800000 */
[----:B------:R-:W1:Y:S01]  /*0130*/  LDCU.64 UR4, c[0x0][0x390] ;  /* 0x00007200ff0477ac */ /* 0x000e620008000a00 */
[----:B------:R-:W-:Y:S02]  /*0140*/  MOV R15, RZ ;  /* 0x000000ff000f7202 */ /* 0x000fe40000000f00 */
[----:B------:R-:W-:Y:S01]  /*0150*/  MOV R6, R7 ;  /* 0x0000000700067202 */ /* 0x000fe20000000f00 */
[----:B------:R-:W2:Y:S01]  /*0160*/  LDCU.64 UR6, c[0x0][0x388] ;  /* 0x00007100ff0677ac */ /* 0x000ea20008000a00 */
[----:B------:R-:W-:-:S04]  /*0170*/  ULOP3.LUT UR9, UR11, 0x7ffffff0, URZ, 0xc0, !UPT ;  /* 0x7ffffff00b097892 */ /* 0x000fc8000f8ec0ff */
[----:B------:R-:W-:Y:S02]  /*0180*/  UIADD3 UR10, UPT, UPT, -UR9, URZ, URZ ;  /* 0x000000ff090a7290 */ /* 0x000fe4000fffe1ff */
[----:B------:R-:W-:Y:S01]  /*0190*/  MOV R8, UR9 ;  /* 0x0000000900087c02 */ /* 0x000fe20008000f00 */
[----:B-1----:R-:W-:-:S04]  /*01a0*/  UIADD3 UR4, UP2, UPT, UR4, 0x20, URZ ;  /* 0x0000002004047890 */ /* 0x002fc8000ff5e0ff */
[----:B------:R-:W-:Y:S02]  /*01b0*/  UIADD3.X UR5, UPT, UPT, URZ, UR5, URZ, UP2, !UPT ;  /* 0x00000005ff057290 */ /* 0x000fe400097fe4ff */
[----:B--2---:R-:W-:Y:S01]  /*01c0*/  UIADD3 UR6, UP1, UPT, UR6, 0x20, URZ ;  /* 0x0000002006067890 */ /* 0x004fe2000ff3e0ff */
[----:B------:R-:W-:-:S03]  /*01d0*/  MOV R2, UR4 ;  /* 0x0000000400027c02 */ /* 0x000fc60008000f00 */
[----:B------:R-:W-:Y:S01]  /*01e0*/  MOV R3, UR5 ;  /* 0x0000000500037c02 */ /* 0x000fe20008000f00 */
[----:B------:R-:W-:-:S12]  /*01f0*/  UIADD3.X UR7, UPT, UPT, URZ, UR7, URZ, UP1, !UPT ;  /* 0x00000007ff077290 */ /* 0x000fd80008ffe4ff */
.L_x_10:
[----:B------:R-:W-:Y:S01]  /*0200*/  MOV R4, UR6 ;  /* 0x0000000600047c02 */ /* 0x000fe20008000f00 */
[----:B0-----:R-:W2:Y:S01]  /*0210*/  LDG.E R17, desc[UR12][R2.64+-0x20] ;  /* 0xffffe00c02117981 */ /* 0x001ea2000c1e1900 */
[----:B------:R-:W-:-:S03]  /*0220*/  MOV R5, UR7 ;  /* 0x0000000700057c02 */ /* 0x000fc60008000f00 */
[----:B------:R-:W3:Y:S01]  /*0230*/  LDG.E R25, desc[UR12][R2.64+-0x1c] ;  /* 0xffffe40c02197981 */ /* 0x000ee2000c1e1900 */
[----:B------:R-:W-:-:S03]  /*0240*/  IMAD.WIDE R4, R6, 0x4, R4 ;  /* 0x0000000406047825 */ /* 0x000fc600078e0204 */
[----:B------:R-:W4:Y:S04]  /*0250*/  LDG.E R19, desc[UR12][R2.64+-0x18] ;  /* 0xffffe80c02137981 */ /* 0x000f28000c1e1900 */
[----:B------:R-:W2:Y:S04]  /*0260*/  LDG.E R16, desc[UR12][R4.64+-0x20] ;  /* 0xffffe00c04107981 */ /* 0x000ea8000c1e1900 */
[----:B------:R-:W3:Y:S04]  /*0270*/  LDG.E R18, desc[UR12][R4.64+-0x1c] ;  /* 0xffffe40c04127981 */ /* 0x000ee8000c1e1900 */
[----:B------:R-:W4:Y:S04]  /*0280*/  LDG.E R20, desc[UR12][R4.64+-0x18] ;  /* 0xffffe80c04147981 */ /* 0x000f28000c1e1900 */
[----:B------:R-:W5:Y:S04]  /*0290*/  LDG.E R22, desc[UR12][R2.64+-0x14] ;  /* 0xffffec0c02167981 */ /* 0x000f68000c1e1900 */
        /* <DEDUP_REMOVED lines=8> */
[----:B------:R-:W5:Y:S01]  /*0320*/  LDG.E R14, desc[UR12][R4.64+-0x4] ;  /* 0xfffffc0c040e7981 */ /* 0x000f62000c1e1900 */
[----:B--2---:R-:W-:-:S03]  /*0330*/  FFMA R17, R16, R17, R15 ;  /* 0x0000001110117223 */ /* 0x004fc6000000000f */
[----:B------:R-:W2:Y:S04]  /*0340*/  LDG.E R15, desc[UR12][R2.64] ;  /* 0x0000000c020f7981 */ /* 0x000ea8000c1e1900 */
[----:B------:R-:W2:Y:S01]  /*0350*/  LDG.E R16, desc[UR12][R4.64] ;  /* 0x0000000c04107981 */ /* 0x000ea2000c1e1900 */
[----:B---3--:R-:W-:-:S03]  /*0360*/  FFMA R25, R18, R25, R17 ;  /* 0x0000001912197223 */ /* 0x008fc60000000011 */
[----:B------:R-:W3:Y:S01]  /*0370*/  LDG.E R17, desc[UR12][R2.64+0x4] ;  /* 0x0000040c02117981 */ /* 0x000ee2000c1e1900 */
[----:B----4-:R-:W-:-:S03]  /*0380*/  FFMA R26, R20, R19, R25 ;  /* 0x00000013141a7223 */ /* 0x010fc60000000019 */
[----:B------:R-:W3:Y:S04]  /*0390*/  LDG.E R18, desc[UR12][R4.64+0x4] ;  /* 0x0000040c04127981 */ /* 0x000ee8000c1e1900 */
[----:B------:R-:W4:Y:S01]  /*03a0*/  LDG.E R20, desc[UR12][R2.64+0x8] ;  /* 0x0000080c02147981 */ /* 0x000f22000c1e1900 */
[----:B-----5:R-:W-:-:S03]  /*03b0*/  FFMA R25, R21, R22, R26 ;  /* 0x0000001615197223 */ /* 0x020fc6000000001a */
[----:B------:R-:W4:Y:S04]  /*03c0*/  LDG.E R19, desc[UR12][R4.64+0x8] ;  /* 0x0000080c04137981 */ /* 0x000f28000c1e1900 */
[----:B------:R-:W5:Y:S01]  /*03d0*/  LDG.E R22, desc[UR12][R2.64+0xc] ;  /* 0x00000c0c02167981 */ /* 0x000f62000c1e1900 */
[----:B------:R-:W-:-:S03]  /*03e0*/  FFMA R25, R24, R23, R25 ;  /* 0x0000001718197223 */ /* 0x000fc60000000019 */
[----:B------:R-:W5:Y:S04]  /*03f0*/  LDG.E R21, desc[UR12][R4.64+0xc] ;  /* 0x00000c0c04157981 */ /* 0x000f68000c1e1900 */
[----:B------:R-:W5:Y:S01]  /*0400*/  LDG.E R24, desc[UR12][R2.64+0x10] ;  /* 0x0000100c02187981 */ /* 0x000f62000c1e1900 */
[----:B------:R-:W-:-:S03]  /*0410*/  FFMA R25, R10, R9, R25 ;  /* 0x000000090a197223 */ /* 0x000fc60000000019 */
[----:B------:R-:W5:Y:S04]  /*0420*/  LDG.E R23, desc[UR12][R4.64+0x10] ;  /* 0x0000100c04177981 */ /* 0x000f68000c1e1900 */
[----:B------:R-:W5:Y:S01]  /*0430*/  LDG.E R10, desc[UR12][R2.64+0x14] ;  /* 0x0000140c020a7981 */ /* 0x000f62000c1e1900 */
[----:B------:R-:W-:-:S03]  /*0440*/  FFMA R27, R12, R11, R25 ;  /* 0x0000000b0c1b7223 */ /* 0x000fc60000000019 */
[----:B------:R-:W5:Y:S04]  /*0450*/  LDG.E R9, desc[UR12][R4.64+0x14] ;  /* 0x0000140c04097981 */ /* 0x000f68000c1e1900 */
[----:B------:R-:W5:Y:S04]  /*0460*/  LDG.E R11, desc[UR12][R2.64+0x18] ;  /* 0x0000180c020b7981 */ /* 0x000f68000c1e1900 */
[----:B------:R-:W5:Y:S04]  /*0470*/  LDG.E R12, desc[UR12][R4.64+0x18] ;  /* 0x0000180c040c7981 */ /* 0x000f68000c1e1900 */
[----:B------:R-:W5:Y:S04]  /*0480*/  LDG.E R25, desc[UR12][R4.64+0x1c] ;  /* 0x00001c0c04197981 */ /* 0x000f68000c1e1900 */
[----:B------:R0:W5:Y:S01]  /*0490*/  LDG.E R26, desc[UR12][R2.64+0x1c] ;  /* 0x00001c0c021a7981 */ /* 0x000162000c1e1900 */
[----:B------:R-:W-:Y:S01]  /*04a0*/  FFMA R13, R14, R13, R27 ;  /* 0x0000000d0e0d7223 */ /* 0x000fe2000000001b */
[----:B------:R-:W-:-:S04]  /*04b0*/  UIADD3 UR10, UPT, UPT, UR10, 0x10, URZ ;  /* 0x000000100a0a7890 */ /* 0x000fc8000fffe0ff */
[----:B------:R-:W-:Y:S01]  /*04c0*/  UISETP.NE.AND UP1, UPT, UR10, URZ, UPT ;  /* 0x000000ff0a00728c */ /* 0x000fe2000bf25270 */
[----:B0-----:R-:W-:Y:S02]  /*04d0*/  IADD3 R2, P0, PT, R2, 0x40, RZ ;  /* 0x0000004002027810 */ /* 0x001fe40007f1e0ff */
[----:B------:R-:W-:Y:S02]  /*04e0*/  IADD3 R6, PT, PT, R6, 0x10, RZ ;  /* 0x0000001006067810 */ /* 0x000fe40007ffe0ff */
[----:B------:R-:W-:Y:S01]  /*04f0*/  IADD3.X R3, PT, PT, RZ, R3, RZ, P0, !PT ;  /* 0x00000003ff037210 */ /* 0x000fe200007fe4ff */
[----:B--2---:R-:W-:-:S04]  /*0500*/  FFMA R13, R16, R15, R13 ;  /* 0x0000000f100d7223 */ /* 0x004fc8000000000d */
[----:B---3--:R-:W-:-:S04]  /*0510*/  FFMA R18, R18, R17, R13 ;  /* 0x0000001112127223 */ /* 0x008fc8000000000d */
[----:B----4-:R-:W-:-:S04]  /*0520*/  FFMA R18, R19, R20, R18 ;  /* 0x0000001413127223 */ /* 0x010fc80000000012 */
[----:B-----5:R-:W-:-:S04]  /*0530*/  FFMA R18, R21, R22, R18 ;  /* 0x0000001615127223 */ /* 0x020fc80000000012 */
[----:B------:R-:W-:-:S04]  /*0540*/  FFMA R18, R23, R24, R18 ;  /* 0x0000001817127223 */ /* 0x000fc80000000012 */
[----:B------:R-:W-:-:S04]  /*0550*/  FFMA R9, R9, R10, R18 ;  /* 0x0000000a09097223 */ /* 0x000fc80000000012 */
[----:B------:R-:W-:-:S04]  /*0560*/  FFMA R12, R12, R11, R9 ;  /* 0x0000000b0c0c7223 */ /* 0x000fc80000000009 */
[----:B------:R-:W-:Y:S01]  /*0570*/  FFMA R15, R25, R26, R12 ;  /* 0x0000001a190f7223 */ /* 0x000fe2000000000c */
[----:B------:R-:W-:Y:S06]  /*0580*/  BRA.U UP1, `(.L_x_10) ;  /* 0xfffffffd011c7547 */ /* 0x000fec000b83ffff */
.L_x_9:
[----:B------:R-:W-:Y:S05]  /*0590*/  BRA.U !UP0, `(.L_x_8) ;  /* 0x0000000508307547 */ /* 0x000fea000b800000 */
[----:B------:R-:W-:Y:S02]  /*05a0*/  UISETP.GE.U32.AND UP0, UPT, UR8, 0x8, UPT ;  /* 0x000000080800788c */ /* 0x000fe4000bf06070 */
[----:B------:R-:W-:-:S04]  /*05b0*/  ULOP3.LUT UR5, UR11, 0x7, URZ, 0xc0, !UPT ;  /* 0x000000070b057892 */ /* 0x000fc8000f8ec0ff */
[----:B------:R-:W-:-:S03]  /*05c0*/  UISETP.NE.AND UP1, UPT, UR5, URZ, UPT ;  /* 0x000000ff0500728c */ /* 0x000fc6000bf25270 */
[----:B------:R-:W-:Y:S08]  /*05d0*/  BRA.U !UP0, `(.L_x_11) ;  /* 0x0000000108787547 */ /* 0x000ff0000b800000 */
[----:B------:R-:W1:Y:S01]  /*05e0*/  LDC.64 R2, c[0x0][0x388] ;  /* 0x0000e200ff027b82 */ /* 0x000e620000000a00 */
[----:B------:R-:W-:-:S07]  /*05f0*/  IADD3 R9, PT, PT, R7, R8, RZ ;  /* 0x0000000807097210 */ /* 0x000fce0007ffe0ff */
[----:B------:R-:W2:Y:S01]  /*0600*/  LDC.64 R4, c[0x0][0x390] ;  /* 0x0000e400ff047b82 */ /* 0x000ea20000000a00 */
[----:B-1----:R-:W-:-:S05]  /*0610*/  IMAD.WIDE R2, R9, 0x4, R2 ;  /* 0x0000000409027825 */ /* 0x002fca00078e0202 */
[----:B0-----:R-:W3:Y:S01]  /*0620*/  LDG.E R10, desc[UR12][R2.64] ;  /* 0x0000000c020a7981 */ /* 0x001ee2000c1e1900 */
[----:B--2---:R-:W-:-:S03]  /*0630*/  IMAD.WIDE.U32 R4, R8, 0x4, R4 ;  /* 0x0000000408047825 */ /* 0x004fc600078e0004 */
[----:B------:R-:W2:Y:S04]  /*0640*/  LDG.E R13, desc[UR12][R2.64+0x4] ;  /* 0x0000040c020d7981 */ /* 0x000ea8000c1e1900 */
[----:B------:R-:W3:Y:S04]  /*0650*/  LDG.E R11, desc[UR12][R4.64] ;  /* 0x0000000c040b7981 */ /* 0x000ee8000c1e1900 */
[----:B------:R-:W2:Y:S04]  /*0660*/  LDG.E R12, desc[UR12][R4.64+0x4] ;  /* 0x0000040c040c7981 */ /* 0x000ea8000c1e1900 */
[----:B------:R-:W4:Y:S04]  /*0670*/  LDG.E R17, desc[UR12][R2.64+0x8] ;  /* 0x0000080c02117981 */ /* 0x000f28000c1e1900 */
        /* <DEDUP_REMOVED lines=11> */
[----:B------:R-:W-:Y:S01]  /*0730*/  IADD3 R8, PT, PT, R8, 0x8, RZ ;  /* 0x0000000808087810 */ /* 0x000fe20007ffe0ff */
[----:B---3--:R-:W-:-:S04]  /*0740*/  FFMA R10, R10, R11, R15 ;  /* 0x0000000b0a0a7223 */ /* 0x008fc8000000000f */
[----:B--2---:R-:W-:-:S04]  /*0750*/  FFMA R10, R13, R12, R10 ;  /* 0x0000000c0d0a7223 */ /* 0x004fc8000000000a */
[----:B----4-:R-:W-:-:S04]  /*0760*/  FFMA R10, R17, R14, R10 ;  /* 0x0000000e110a7223 */ /* 0x010fc8000000000a */
[----:B-----5:R-:W-:-:S04]  /*0770*/  FFMA R10, R19, R16, R10 ;  /* 0x00000010130a7223 */ /* 0x020fc8000000000a */
[----:B------:R-:W-:-:S04]  /*0780*/  FFMA R10, R21, R18, R10 ;  /* 0x00000012150a7223 */ /* 0x000fc8000000000a */
[----:B------:R-:W-:-:S04]  /*0790*/  FFMA R23, R23, R20, R10 ;  /* 0x0000001417177223 */ /* 0x000fc8000000000a */
[----:B------:R-:W-:-:S04]  /*07a0*/  FFMA R6, R6, R9, R23 ;  /* 0x0000000906067223 */ /* 0x000fc80000000017 */
[----:B------:R-:W-:-:S07]  /*07b0*/  FFMA R15, R25, R22, R6 ;  /* 0x00000016190f7223 */ /* 0x000fce0000000006 */
.L_x_11:
        /* <DEDUP_REMOVED lines=17> */
[----:B------:R-:W5:Y:S01]  /*08d0*/  LDG.E R14, desc[UR12][R4.64+0xc] ;  /* 0x00000c0c040e7981 */ /* 0x000f62000c1e1900 */
[----:B------:R-:W-:Y:S01]  /*08e0*/  IADD3 R8, PT, PT, R8, 0x4, RZ ;  /* 0x0000000408087810 */ /* 0x000fe20007ffe0ff */
[----:B---3--:R-:W-:-:S04]  /*08f0*/  FFMA R6, R6, R9, R15 ;  /* 0x0000000906067223 */ /* 0x008fc8000000000f */
[----:B--2---:R-:W-:-:S04]  /*0900*/  FFMA R6, R11, R10, R6 ;  /* 0x0000000a0b067223 */ /* 0x004fc80000000006 */
[----:B----4-:R-:W-:-:S04]  /*0910*/  FFMA R6, R13, R12, R6 ;  /* 0x0000000c0d067223 */ /* 0x010fc80000000006 */
[----:B-----5:R-:W-:-:S07]  /*0920*/  FFMA R15, R17, R14, R6 ;  /* 0x0000000e110f7223 */ /* 0x020fce0000000006 */
.L_x_12:
[----:B------:R-:W-:Y:S05]  /*0930*/  BRA.U !UP1, `(.L_x_8) ;  /* 0x0000000109487547 */ /* 0x000fea000b800000 */
[----:B------:R-:W1:Y:S01]  /*0940*/  LDC.64 R2, c[0x0][0x390] ;  /* 0x0000e400ff027b82 */ /* 0x000e620000000a00 */
[----:B------:R-:W-:Y:S01]  /*0950*/  IADD3 R7, PT, PT, R7, R8, RZ ;  /* 0x0000000807077210 */ /* 0x000fe20007ffe0ff */
[----:B------:R-:W-:-:S06]  /*0960*/  UIADD3 UR4, UPT, UPT, -UR4, URZ, URZ ;  /* 0x000000ff04047290 */ /* 0x000fcc000fffe1ff */
[----:B------:R-:W2:Y:S01]  /*0970*/  LDC.64 R10, c[0x0][0x388] ;  /* 0x0000e200ff0a7b82 */ /* 0x000ea20000000a00 */
[----:B-1----:R-:W-:-:S03]  /*0980*/  IMAD.WIDE.U32 R2, R8, 0x4, R2 ;  /* 0x0000000408027825 */ /* 0x002fc600078e0002 */
[----:B------:R-:W-:Y:S02]  /*0990*/  MOV R6, R2 ;  /* 0x0000000200067202 */ /* 0x000fe40000000f00 */
[----:B------:R-:W-:-:S07]  /*09a0*/  MOV R5, R3 ;  /* 0x0000000300057202 */ /* 0x000fce0000000f00 */
.L_x_13:
[----:B--2---:R-:W-:Y:S01]  /*09b0*/  IMAD.WIDE R2, R7, 0x4, R10 ;  /* 0x0000000407027825 */ /* 0x004fe200078e020a */
[----:B------:R-:W-:-:S05]  /*09c0*/  MOV R4, R6 ;  /* 0x0000000600047202 */ /* 0x000fca0000000f00 */
[----:B0-----:R-:W2:Y:S04]  /*09d0*/  LDG.E R2, desc[UR12][R2.64] ;  /* 0x0000000c02027981 */ /* 0x001ea8000c1e1900 */
[----:B------:R0:W2:Y:S01]  /*09e0*/  LDG.E R4, desc[UR12][R4.64] ;  /* 0x0000000c04047981 */ /* 0x0000a2000c1e1900 */
[----:B------:R-:W-:Y:S01]  /*09f0*/  UIADD3 UR4, UPT, UPT, UR4, 0x1, URZ ;  /* 0x0000000104047890 */ /* 0x000fe2000fffe0ff */
[----:B------:R-:W-:Y:S02]  /*0a00*/  IADD3 R6, P0, PT, R6, 0x4, RZ ;  /* 0x0000000406067810 */ /* 0x000fe40007f1e0ff */
[----:B------:R-:W-:Y:S01]  /*0a10*/  IADD3 R7, PT, PT, R7, 0x1, RZ ;  /* 0x0000000107077810 */ /* 0x000fe20007ffe0ff */
[----:B------:R-:W-:Y:S01]  /*0a20*/  UISETP.NE.AND UP0, UPT, UR4, URZ, UPT ;  /* 0x000000ff0400728c */ /* 0x000fe2000bf05270 */
[----:B0-----:R-:W-:Y:S01]  /*0a30*/  IADD3.X R5, PT, PT, RZ, R5, RZ, P0, !PT ;  /* 0x00000005ff057210 */ /* 0x001fe200007fe4ff */
[----:B--2---:R-:W-:-:S07]  /*0a40*/  FFMA R15, R2, R4, R15 ;  /* 0x00000004020f7223 */ /* 0x004fce000000000f */
[----:B------:R-:W-:Y:S05]  /*0a50*/  BRA.U UP0, `(.L_x_13) ;  /* 0xfffffffd00d47547 */ /* 0x000fea000b83ffff */
.L_x_8:
[----:B------:R-:W1:Y:S02]  /*0a60*/  LDC.64 R2, c[0x0][0x380] ;  /* 0x0000e000ff027b82 */ /* 0x000e640000000a00 */
[----:B-1----:R-:W-:-:S05]  /*0a70*/  IMAD.WIDE R2, R0, 0x4, R2 ;  /* 0x0000000400027825 */ /* 0x002fca00078e0202 */
[----:B0-----:R-:W-:Y:S01]  /*0a80*/  STG.E desc[UR12][R2.64], R15 ;  /* 0x0000000f02007986 */ /* 0x001fe2000c10190c */
[----:B------:R-:W-:Y:S05]  /*0a90*/  EXIT ;  /* 0x000000000000794d */ /* 0x000fea0003800000 */
.L_x_14:
        /* <DEDUP_REMOVED lines=14> */
.L_x_16:


//--------------------- .nv.shared._Z14mv_cuda_sharedPfS_S_i --------------------------
	.section	.nv.shared._Z14mv_cuda_sharedPfS_S_i,"aw",@nobits
	.sectionflags	@""
	.align	16
	.zero		1024


//--------------------- .nv.shared.reserved.0     --------------------------
	.section	.nv.shared.reserved.0,"aw",@nobits
	.weak		__nv_reservedSMEM_offset_0_alias
	.size		__nv_reservedSMEM_offset_0_alias, 0, 64
	.other		__nv_reservedSMEM_offset_0_alias,@"STO_CUDA_RESERVED_SHARED STV_DEFAULT"
__nv_reservedSMEM_offset_0_alias:
	.zero		0
	.zero		64


//--------------------- .nv.shared._Z14mv_cuda_simplePfS_S_i --------------------------
	.section	.nv.shared._Z14mv_cuda_simplePfS_S_i,"aw",@nobits
	.sectionflags	@""
	.align	16
	.zero		1024


//--------------------- .nv.constant0._Z14mv_cuda_sharedPfS_S_i --------------------------
	.section	.nv.constant0._Z14mv_cuda_sharedPfS_S_i,"a",@progbits
	.sectionflags	@""
	.align	4
.nv.constant0._Z14mv_cuda_sharedPfS_S_i:
	.zero		924


//--------------------- .nv.constant0._Z14mv_cuda_simplePfS_S_i --------------------------
	.section	.nv.constant0._Z14mv_cuda_simplePfS_S_i,"a",@progbits
	.sectionflags	@""
	.align	4
.nv.constant0._Z14mv_cuda_simplePfS_S_i:
	.zero		924


//--------------------- SYMBOLS --------------------------

	.type		.nv.reservedSmem.offset0,@object
	.size		.nv.reservedSmem.offset0,0x4
	.type		.nv.reservedSmem.cap,@object
	.size		.nv.reservedSmem.cap,0x4
